def matmul_kernel(
    a_ptr,
    b_ptr,
    c_ptr,
    M,
    N,
    K,
    stride_am,
    stride_ak,
    stride_bk,
    stride_bn,
    stride_cm,
    stride_cn,
    BLOCK_M: tl.constexpr,
    BLOCK_N: tl.constexpr,
    BLOCK_K: tl.constexpr,
    GROUP_M: tl.constexpr,
):
    pid = tl.program_id(axis=0)
    num_pid_m = tl.cdiv(M, BLOCK_M)
    num_pid_n = tl.cdiv(N, BLOCK_N)
    num_pid_in_group = GROUP_M * num_pid_n
    group_id = pid // num_pid_in_group
    first_pid_m = group_id * GROUP_M
    group_size_m = min(num_pid_m - first_pid_m, GROUP_M)
    pid_m = first_pid_m + ((pid % num_pid_in_group) % group_size_m)
    pid_n = (pid % num_pid_in_group) // group_size_m

    offs_am = (pid_m * BLOCK_M + tl.arange(0, BLOCK_M)) % M
    offs_bn = (pid_n * BLOCK_N + tl.arange(0, BLOCK_N)) % N
    offs_k = tl.arange(0, BLOCK_K)
    a_ptrs = a_ptr + offs_am[:, None] * stride_am + offs_k[None, :] * stride_ak
    b_ptrs = b_ptr + offs_k[:, None] * stride_bk + offs_bn[None, :] * stride_bn

    acc = tl.zeros((BLOCK_M, BLOCK_N), dtype=tl.float32)
    for kk in range(0, tl.cdiv(K, BLOCK_K)):
        a = tl.load(a_ptrs, mask=offs_k[None, :] < K - kk * BLOCK_K, other=0.0)
        b = tl.load(b_ptrs, mask=offs_k[:, None] < K - kk * BLOCK_K, other=0.0)
        acc = tl.dot(a, b, acc)
        a_ptrs += BLOCK_K * stride_ak
        b_ptrs += BLOCK_K * stride_bk

    c = acc.to(c_ptr.dtype.element_ty)
    offs_cm = pid_m * BLOCK_M + tl.arange(0, BLOCK_M)
    offs_cn = pid_n * BLOCK_N + tl.arange(0, BLOCK_N)
    c_ptrs = c_ptr + offs_cm[:, None] * stride_cm + offs_cn[None, :] * stride_cn
    mask = (offs_cm[:, None] < M) & (offs_cn[None, :] < N)
    tl.store(c_ptrs, c, mask=mask)

# config = {"BLOCK_K": 64, "BLOCK_M": 128, "BLOCK_N": 256, "GROUP_M": 8, "arch": "sm_90", "dtype": "fp16", "num_ctas": 1, "num_stages": 3, "num_warps": 16}
# arch = sm_90


// ===== COMPILED SASS (sm_90a) =====

	.target	sm_90a

	.elftype	@"ET_EXEC"


//--------------------- .note.nv.tkinfo           --------------------------
	.section	.note.nv.tkinfo,"",@"SHT_NOTE"
	.sectionflags	@"SHF_NOTE_NV_TKINFO"
	.tkinfo
        /*0018*/ 	.word	0x00000002
        /*0030*/ 	.string	""
        /*0030*/ 	.string	"ptxas"
        /*0030*/ 	.string	"Cuda compilation tools, release 13.0, V13.0.88"
        /*0030*/ 	.string	"Build cuda_13.0.r13.0/compiler.36424714_0"
        /*0030*/ 	.string	"-v  -suppress-debug-info  -lineinfo  -arch sm_90a "



//--------------------- .note.nv.cuinfo           --------------------------
	.section	.note.nv.cuinfo,"",@"SHT_NOTE"
	.sectionflags	@"SHF_NOTE_NV_CUINFO"
        /*0018*/ 	.short	0x0002
        /*001a*/ 	.short	0x005a
        /*001c*/ 	.short	0x0082
	.zero		2


//--------------------- .nv.info                  --------------------------
	.section	.nv.info,"",@"SHT_CUDA_INFO"
	.align	4


	//----- nvinfo : EIATTR_REGCOUNT
	.align		4
        /*0000*/ 	.byte	0x04, 0x2f
        /*0002*/ 	.short	(.L_1 - .L_0)
	.align		4
.L_0:
        /*0004*/ 	.word	index@(matmul_kernel)
        /*0008*/ 	.word	0x00000080


	//----- nvinfo : EIATTR_FRAME_SIZE
	.align		4
.L_1:
        /*000c*/ 	.byte	0x04, 0x11
        /*000e*/ 	.short	(.L_3 - .L_2)
	.align		4
.L_2:
        /*0010*/ 	.word	index@(matmul_kernel)
        /*0014*/ 	.word	0x000001c8


	//----- nvinfo : EIATTR_MIN_STACK_SIZE
	.align		4
.L_3:
        /*0018*/ 	.byte	0x04, 0x12
        /*001a*/ 	.short	(.L_5 - .L_4)
	.align		4
.L_4:
        /*001c*/ 	.word	index@(matmul_kernel)
        /*0020*/ 	.word	0x000001c8
.L_5:


//--------------------- .nv.compat                --------------------------
	.section	.nv.compat,"",@"SHT_CUDA_COMPAT_INFO"
	.align	4
        /*0000*/ 	.byte	0x02, 0x09, 0x01, 0x00, 0x02, 0x02, 0x04, 0x00, 0x02, 0x05, 0x05, 0x00, 0x03, 0x07, 0x01, 0x01
        /*0010*/ 	.byte	0x02, 0x03, 0x00, 0x00, 0x02, 0x06, 0x01, 0x00, 0x04, 0x0b, 0x08, 0x00, 0x00, 0x00, 0x00, 0x00
        /*0020*/ 	.byte	0x00, 0x00, 0x00, 0x00


//--------------------- .nv.info.matmul_kernel    --------------------------
	.section	.nv.info.matmul_kernel,"",@"SHT_CUDA_INFO"
	.sectionflags	@""
	.align	4


	//----- nvinfo : EIATTR_CUDA_API_VERSION
	.align		4
        /*0000*/ 	.byte	0x04, 0x37
        /*0002*/ 	.short	(.L_7 - .L_6)
.L_6:
        /*0004*/ 	.word	0x00000082


	//----- nvinfo : EIATTR_KPARAM_INFO
	.align		4
.L_7:
        /*0008*/ 	.byte	0x04, 0x17
        /*000a*/ 	.short	(.L_9 - .L_8)
.L_8:
        /*000c*/ 	.word	0x00000000
        /*0010*/ 	.short	0x000d
        /*0012*/ 	.short	0x0048
        /*0014*/ 	.byte	0x00, 0xf4, 0x21, 0x00


	//----- nvinfo : EIATTR_KPARAM_INFO
	.align		4
.L_9:
        /*0018*/ 	.byte	0x04, 0x17
        /*001a*/ 	.short	(.L_11 - .L_10)
.L_10:
        /*001c*/ 	.word	0x00000000
        /*0020*/ 	.short	0x000c
        /*0022*/ 	.short	0x0040
        /*0024*/ 	.byte	0x00, 0xf4, 0x21, 0x00


	//----- nvinfo : EIATTR_KPARAM_INFO
	.align		4
.L_11:
        /*0028*/ 	.byte	0x04, 0x17
        /*002a*/ 	.short	(.L_13 - .L_12)
.L_12:
        /*002c*/ 	.word	0x00000000
        /*0030*/ 	.short	0x000b
        /*0032*/ 	.short	0x0038
        /*0034*/ 	.byte	0x00, 0xf0, 0x11, 0x00


	//----- nvinfo : EIATTR_KPARAM_INFO
	.align		4
.L_13:
        /*0038*/ 	.byte	0x04, 0x17
        /*003a*/ 	.short	(.L_15 - .L_14)
.L_14:
        /*003c*/ 	.word	0x00000000
        /*0040*/ 	.short	0x000a
        /*0042*/ 	.short	0x0034
        /*0044*/ 	.byte	0x00, 0xf0, 0x11, 0x00


	//----- nvinfo : EIATTR_KPARAM_INFO
	.align		4
.L_15:
        /*0048*/ 	.byte	0x04, 0x17
        /*004a*/ 	.short	(.L_17 - .L_16)
.L_16:
        /*004c*/ 	.word	0x00000000
        /*0050*/ 	.short	0x0009
        /*0052*/ 	.short	0x0030
        /*0054*/ 	.byte	0x00, 0xf0, 0x11, 0x00


	//----- nvinfo : EIATTR_KPARAM_INFO
	.align		4
.L_17:
        /*0058*/ 	.byte	0x04, 0x17
        /*005a*/ 	.short	(.L_19 - .L_18)
.L_18:
        /*005c*/ 	.word	0x00000000
        /*0060*/ 	.short	0x0008
        /*0062*/ 	.short	0x002c
        /*0064*/ 	.byte	0x00, 0xf0, 0x11, 0x00


	//----- nvinfo : EIATTR_KPARAM_INFO
	.align		4
.L_19:
        /*0068*/ 	.byte	0x04, 0x17
        /*006a*/ 	.short	(.L_21 - .L_20)
.L_20:
        /*006c*/ 	.word	0x00000000
        /*0070*/ 	.short	0x0007
        /*0072*/ 	.short	0x0028
        /*0074*/ 	.byte	0x00, 0xf0, 0x11, 0x00


	//----- nvinfo : EIATTR_KPARAM_INFO
	.align		4
.L_21:
        /*0078*/ 	.byte	0x04, 0x17
        /*007a*/ 	.short	(.L_23 - .L_22)
.L_22:
        /*007c*/ 	.word	0x00000000
        /*0080*/ 	.short	0x0006
        /*0082*/ 	.short	0x0024
        /*0084*/ 	.byte	0x00, 0xf0, 0x11, 0x00


	//----- nvinfo : EIATTR_KPARAM_INFO
	.align		4
.L_23:
        /*0088*/ 	.byte	0x04, 0x17
        /*008a*/ 	.short	(.L_25 - .L_24)
.L_24:
        /*008c*/ 	.word	0x00000000
        /*0090*/ 	.short	0x0005
        /*0092*/ 	.short	0x0020
        /*0094*/ 	.byte	0x00, 0xf0, 0x11, 0x00


	//----- nvinfo : EIATTR_KPARAM_INFO
	.align		4
.L_25:
        /*0098*/ 	.byte	0x04, 0x17
        /*009a*/ 	.short	(.L_27 - .L_26)
.L_26:
        /*009c*/ 	.word	0x00000000
        /*00a0*/ 	.short	0x0004
        /*00a2*/ 	.short	0x001c
        /*00a4*/ 	.byte	0x00, 0xf0, 0x11, 0x00


	//----- nvinfo : EIATTR_KPARAM_INFO
	.align		4
.L_27:
        /*00a8*/ 	.byte	0x04, 0x17
        /*00aa*/ 	.short	(.L_29 - .L_28)
.L_28:
        /*00ac*/ 	.word	0x00000000
        /*00b0*/ 	.short	0x0003
        /*00b2*/ 	.short	0x0018
        /*00b4*/ 	.byte	0x00, 0xf0, 0x11, 0x00


	//----- nvinfo : EIATTR_KPARAM_INFO
	.align		4
.L_29:
        /*00b8*/ 	.byte	0x04, 0x17
        /*00ba*/ 	.short	(.L_31 - .L_30)
.L_30:
        /*00bc*/ 	.word	0x00000000
        /*00c0*/ 	.short	0x0002
        /*00c2*/ 	.short	0x0010
        /*00c4*/ 	.byte	0x00, 0xf4, 0x21, 0x00


	//----- nvinfo : EIATTR_KPARAM_INFO
	.align		4
.L_31:
        /*00c8*/ 	.byte	0x04, 0x17
        /*00ca*/ 	.short	(.L_33 - .L_32)
.L_32:
        /*00cc*/ 	.word	0x00000000
        /*00d0*/ 	.short	0x0001
        /*00d2*/ 	.short	0x0008
        /*00d4*/ 	.byte	0x00, 0xf4, 0x21, 0x00


	//----- nvinfo : EIATTR_KPARAM_INFO
	.align		4
.L_33:
        /*00d8*/ 	.byte	0x04, 0x17
        /*00da*/ 	.short	(.L_35 - .L_34)
.L_34:
        /*00dc*/ 	.word	0x00000000
        /*00e0*/ 	.short	0x0000
        /*00e2*/ 	.short	0x0000
        /*00e4*/ 	.byte	0x00, 0xf4, 0x21, 0x00


	//----- nvinfo : EIATTR_SPARSE_MMA_MASK
	.align		4
.L_35:
        /*00e8*/ 	.byte	0x03, 0x50
        /*00ea*/ 	.short	0x0000


	//----- nvinfo : EIATTR_MAXREG_COUNT
	.align		4
        /*00ec*/ 	.byte	0x03, 0x1b
        /*00ee*/ 	.short	0x0080


	//----- nvinfo : EIATTR_NUM_BARRIERS
	.align		4
        /*00f0*/ 	.byte	0x02, 0x4c
        /*00f2*/ 	.byte	0x01
	.zero		1


	//----- nvinfo : EIATTR_ANNOTATIONS
	.align		4
        /*00f4*/ 	.byte	0x04, 0x55
        /*00f6*/ 	.short	(.L_37 - .L_36)


	//   ....[0]....
.L_36:
        /*00f8*/ 	.word	0x00000001
        /*00fc*/ 	.byte	0x00, 0x06, 0x00, 0x00, 0x01, 0x00, 0x00, 0x00, 0x10, 0x06, 0x00, 0x00, 0x01, 0x00, 0x00, 0x00
        /* <DEDUP_REMOVED lines=119> */
        /*087c*/ 	.byte	0x60, 0x5c, 0x00, 0x00, 0x01, 0x00, 0x00, 0x00, 0x90, 0x5c, 0x00, 0x00


	//----- nvinfo : EIATTR_MERCURY_ISA_VERSION
	.align		4
.L_37:
        /*0888*/ 	.byte	0x03, 0x5f
        /*088a*/ 	.short	0x0101


	//----- nvinfo : EIATTR_EXIT_INSTR_OFFSETS
	.align		4
        /*088c*/ 	.byte	0x04, 0x1c
        /*088e*/ 	.short	(.L_39 - .L_38)


	//   ....[0]....
.L_38:
        /*0890*/ 	.word	0x00007980


	//   ....[1]....
        /*0894*/ 	.word	0x000079b0


	//----- nvinfo : EIATTR_REQNTID
	.align		4
.L_39:
        /*0898*/ 	.byte	0x04, 0x10
        /*089a*/ 	.short	(.L_41 - .L_40)
.L_40:
        /*089c*/ 	.word	0x00000200
        /*08a0*/ 	.word	0x00000001
        /*08a4*/ 	.word	0x00000001


	//----- nvinfo : EIATTR_CBANK_PARAM_SIZE
	.align		4
.L_41:
        /*08a8*/ 	.byte	0x03, 0x19
        /*08aa*/ 	.short	0x0050


	//----- nvinfo : EIATTR_PARAM_CBANK
	.align		4
        /*08ac*/ 	.byte	0x04, 0x0a
        /*08ae*/ 	.short	(.L_43 - .L_42)
	.align		4
.L_42:
        /*08b0*/ 	.word	index@(.nv.constant0.matmul_kernel)
        /*08b4*/ 	.short	0x0210
        /*08b6*/ 	.short	0x0050


	//----- nvinfo : EIATTR_SW_WAR
	.align		4
.L_43:
        /*08b8*/ 	.byte	0x04, 0x36
        /*08ba*/ 	.short	(.L_45 - .L_44)
.L_44:
        /*08bc*/ 	.word	0x00000008
.L_45:


//--------------------- .nv.callgraph             --------------------------
	.section	.nv.callgraph,"",@"SHT_CUDA_CALLGRAPH"
	.align	4
	.sectionentsize	8
	.align		4
        /*0000*/ 	.word	0x00000000
	.align		4
        /*0004*/ 	.word	0xffffffff
	.align		4
        /*0008*/ 	.word	0x00000000
	.align		4
        /*000c*/ 	.word	0xfffffffe
	.align		4
        /*0010*/ 	.word	0x00000000
	.align		4
        /*0014*/ 	.word	0xfffffffd
	.align		4
        /*0018*/ 	.word	0x00000000
	.align		4
        /*001c*/ 	.word	0xfffffffc


//--------------------- .text.matmul_kernel       --------------------------
	.section	.text.matmul_kernel,"ax",@progbits
	.align	128
        .global         matmul_kernel
        .type           matmul_kernel,@function
        .size           matmul_kernel,(.L_x_3 - matmul_kernel)
        .other          matmul_kernel,@"STO_CUDA_ENTRY STV_DEFAULT"
matmul_kernel:
.text.matmul_kernel:
[----:B------:R-:W0:Y:S08]  /*0000*/  LDC R1, c[0x0][0x28] ;  /* 0x00000a00ff017b82 */ /* 0x000e300000000800 */
[----:B------:R-:W1:Y:S01]  /*0010*/  LDC.64 R28, c[0x0][0x228] ;  /* 0x00008a00ff1c7b82 */ /* 0x000e620000000a00 */
[----:B------:R-:W2:Y:S01]  /*0020*/  S2R R5, SR_CTAID.X ;  /* 0x0000000000057919 */ /* 0x000ea20000002500 */
[----:B0-----:R-:W-:Y:S01]  /*0030*/  VIADD R1, R1, 0xfffffe38 ;  /* 0xfffffe3801017836 */ /* 0x001fe20000000000 */
[----:B------:R-:W-:Y:S01]  /*0040*/  UMOV UR4, 0x400 ;  /* 0x0000040000047882 */ /* 0x000fe20000000000 */
[----:B------:R-:W-:Y:S01]  /*0050*/  ULDC.64 UR12, c[0x0][0x208] ;  /* 0x00008200000c7ab9 */ /* 0x000fe20000000a00 */
[----:B------:R-:W0:Y:S01]  /*0060*/  S2R R112, SR_TID.X ;  /* 0x0000000000707919 */ /* 0x000e220000002100 */
[----:B------:R-:W-:-:S02]  /*0070*/  CS2R R24, SRZ ;  /* 0x0000000000187805 */ /* 0x000fc4000001ff00 */
[----:B------:R-:W-:Y:S01]  /*0080*/  CS2R R26, SRZ ;  /* 0x00000000001a7805 */ /* 0x000fe2000001ff00 */
[----:B------:R-:W3:Y:S01]  /*0090*/  S2UR UR8, SR_CgaCtaId ;  /* 0x00000000000879c3 */ /* 0x000ee20000008800 */
[----:B------:R-:W-:Y:S02]  /*00a0*/  CS2R R60, SRZ ;  /* 0x00000000003c7805 */ /* 0x000fe4000001ff00 */
[----:B------:R-:W-:Y:S02]  /*00b0*/  CS2R R62, SRZ ;  /* 0x00000000003e7805 */ /* 0x000fe4000001ff00 */
[----:B------:R-:W-:Y:S02]  /*00c0*/  CS2R R20, SRZ ;  /* 0x0000000000147805 */ /* 0x000fe4000001ff00 */
[----:B------:R-:W-:Y:S02]  /*00d0*/  CS2R R22, SRZ ;  /* 0x0000000000167805 */ /* 0x000fe4000001ff00 */
[----:B------:R-:W-:-:S02]  /*00e0*/  CS2R R16, SRZ ;  /* 0x0000000000107805 */ /* 0x000fc4000001ff00 */
[----:B------:R-:W-:Y:S02]  /*00f0*/  CS2R R18, SRZ ;  /* 0x0000000000127805 */ /* 0x000fe4000001ff00 */
[----:B------:R-:W-:Y:S02]  /*0100*/  CS2R R56, SRZ ;  /* 0x0000000000387805 */ /* 0x000fe4000001ff00 */
[----:B------:R-:W-:Y:S02]  /*0110*/  CS2R R58, SRZ ;  /* 0x00000000003a7805 */ /* 0x000fe4000001ff00 */
[----:B------:R-:W-:Y:S02]  /*0120*/  CS2R R12, SRZ ;  /* 0x00000000000c7805 */ /* 0x000fe4000001ff00 */
[----:B------:R-:W-:Y:S01]  /*0130*/  CS2R R14, SRZ ;  /* 0x00000000000e7805 */ /* 0x000fe2000001ff00 */
[----:B-1----:R-:W-:-:S05]  /*0140*/  VIADD R0, R29, 0xff ;  /* 0x000000ff1d007836 */ /* 0x002fca0000000000 */
[----:B------:R-:W-:Y:S01]  /*0150*/  SHF.R.S32.HI R3, RZ, 0x1f, R0 ;  /* 0x0000001fff037819 */ /* 0x000fe20000011400 */
[----:B---3--:R-:W-:-:S03]  /*0160*/  ULEA UR8, UR8, UR4, 0x18 ;  /* 0x0000000408087291 */ /* 0x008fc6000f8ec03f */
[----:B------:R-:W-:Y:S02]  /*0170*/  LEA.HI R3, R3, R0, RZ, 0x8 ;  /* 0x0000000003037211 */ /* 0x000fe400078f40ff */
[----:B--2---:R-:W-:Y:S02]  /*0180*/  IABS R8, R5 ;  /* 0x0000000500087213 */ /* 0x004fe40000000000 */
[----:B------:R-:W-:-:S05]  /*0190*/  SHF.R.S32.HI R3, RZ, 0x8, R3 ;  /* 0x00000008ff037819 */ /* 0x000fca0000011403 */
[----:B------:R-:W-:-:S05]  /*01a0*/  IMAD.SHL.U32 R4, R3, 0x8, RZ ;  /* 0x0000000803047824 */ /* 0x000fca00078e00ff */
[-C--:B------:R-:W-:Y:S02]  /*01b0*/  IABS R7, R4.reuse ;  /* 0x0000000400077213 */ /* 0x080fe40000000000 */
[----:B------:R-:W-:Y:S02]  /*01c0*/  IABS R10, R4 ;  /* 0x00000004000a7213 */ /* 0x000fe40000000000 */
[----:B------:R-:W1:Y:S08]  /*01d0*/  I2F.RP R0, R7 ;  /* 0x0000000700007306 */ /* 0x000e700000209400 */
[----:B-1----:R-:W1:Y:S02]  /*01e0*/  MUFU.RCP R0, R0 ;  /* 0x0000000000007308 */ /* 0x002e640000001000 */
[----:B-1----:R-:W-:-:S02]  /*01f0*/  VIADD R2, R0, 0xffffffe ;  /* 0x0ffffffe00027836 */ /* 0x002fc40000000000 */
[----:B------:R-:W-:-:S04]  /*0200*/  IMAD.MOV R0, RZ, RZ, -R10 ;  /* 0x000000ffff007224 */ /* 0x000fc800078e0a0a */
[----:B------:R1:W2:Y:S02]  /*0210*/  F2I.FTZ.U32.TRUNC.NTZ R3, R2 ;  /* 0x0000000200037305 */ /* 0x0002a4000021f000 */
[----:B-1----:R-:W-:Y:S02]  /*0220*/  IMAD.MOV.U32 R2, RZ, RZ, RZ ;  /* 0x000000ffff027224 */ /* 0x002fe400078e00ff */
[----:B--2---:R-:W-:-:S04]  /*0230*/  IMAD.MOV R6, RZ, RZ, -R3 ;  /* 0x000000ffff067224 */ /* 0x004fc800078e0a03 */
[----:B------:R-:W-:Y:S02]  /*0240*/  IMAD R9, R6, R7, RZ ;  /* 0x0000000706097224 */ /* 0x000fe400078e02ff */
[----:B------:R-:W-:Y:S02]  /*0250*/  IMAD.MOV.U32 R6, RZ, RZ, R8 ;  /* 0x000000ffff067224 */ /* 0x000fe400078e0008 */
[----:B------:R-:W-:-:S06]  /*0260*/  IMAD.HI.U32 R3, R3, R9, R2 ;  /* 0x0000000903037227 */ /* 0x000fcc00078e0002 */
[----:B------:R-:W-:-:S04]  /*0270*/  IMAD.HI.U32 R3, R3, R6, RZ ;  /* 0x0000000603037227 */ /* 0x000fc800078e00ff */
[----:B------:R-:W-:-:S05]  /*0280*/  IMAD R0, R3, R0, R6 ;  /* 0x0000000003007224 */ /* 0x000fca00078e0206 */
[----:B------:R-:W-:-:S13]  /*0290*/  ISETP.GT.U32.AND P1, PT, R7, R0, PT ;  /* 0x000000000700720c */ /* 0x000fda0003f24070 */
[----:B------:R-:W-:Y:S02]  /*02a0*/  @!P1 IMAD.IADD R0, R0, 0x1, -R7 ;  /* 0x0000000100009824 */ /* 0x000fe400078e0a07 */
[----:B------:R-:W-:Y:S01]  /*02b0*/  @!P1 VIADD R3, R3, 0x1 ;  /* 0x0000000103039836 */ /* 0x000fe20000000000 */
[----:B------:R-:W-:Y:S02]  /*02c0*/  ISETP.NE.AND P1, PT, R4, RZ, PT ;  /* 0x000000ff0400720c */ /* 0x000fe40003f25270 */
[----:B------:R-:W-:Y:S02]  /*02d0*/  ISETP.GE.U32.AND P0, PT, R0, R7, PT ;  /* 0x000000070000720c */ /* 0x000fe40003f06070 */
[----:B------:R-:W-:-:S04]  /*02e0*/  LOP3.LUT R0, R5, R4, RZ, 0x3c, !PT ;  /* 0x0000000405007212 */ /* 0x000fc800078e3cff */
[----:B------:R-:W-:Y:S01]  /*02f0*/  ISETP.GE.AND P2, PT, R0, RZ, PT ;  /* 0x000000ff0000720c */ /* 0x000fe20003f46270 */
[----:B------:R-:W-:-:S06]  /*0300*/  VIADD R0, R28, 0x7f ;  /* 0x0000007f1c007836 */ /* 0x000fcc0000000000 */
[----:B------:R-:W-:-:S04]  /*0310*/  @P0 VIADD R3, R3, 0x1 ;  /* 0x0000000103030836 */ /* 0x000fc80000000000 */
[----:B------:R-:W-:Y:S01]  /*0320*/  IMAD.MOV.U32 R2, RZ, RZ, R3 ;  /* 0x000000ffff027224 */ /* 0x000fe200078e0003 */
[----:B------:R-:W-:-:S03]  /*0330*/  SHF.R.S32.HI R3, RZ, 0x1f, R0 ;  /* 0x0000001fff037819 */ /* 0x000fc60000011400 */
[----:B------:R-:W-:Y:S01]  /*0340*/  @!P2 IMAD.MOV R2, RZ, RZ, -R2 ;  /* 0x000000ffff02a224 */ /* 0x000fe200078e0a02 */
[----:B------:R-:W-:Y:S02]  /*0350*/  @!P1 LOP3.LUT R2, RZ, R4, RZ, 0x33, !PT ;  /* 0x00000004ff029212 */ /* 0x000fe400078e33ff */
[----:B------:R-:W-:-:S03]  /*0360*/  LEA.HI R3, R3, R0, RZ, 0x7 ;  /* 0x0000000003037211 */ /* 0x000fc600078f38ff */
[----:B------:R-:W-:Y:S02]  /*0370*/  IMAD.SHL.U32 R6, R2, 0x8, RZ ;  /* 0x0000000802067824 */ /* 0x000fe400078e00ff */
[----:B------:R-:W-:-:S03]  /*0380*/  IMAD.MOV R2, RZ, RZ, -R2 ;  /* 0x000000ffff027224 */ /* 0x000fc600078e0a02 */
[----:B------:R-:W-:Y:S01]  /*0390*/  LEA.HI.SX32 R3, R3, -R6, 0x19 ;  /* 0x8000000603037211 */ /* 0x000fe200078fcaff */
[----:B------:R-:W-:-:S03]  /*03a0*/  IMAD R4, R4, R2, R5 ;  /* 0x0000000204047224 */ /* 0x000fc600078e0205 */
[----:B------:R-:W-:Y:S02]  /*03b0*/  VIMNMX R11, R3, 0x8, PT ;  /* 0x00000008030b7848 */ /* 0x000fe40003fe0100 */
[----:B------:R-:W-:Y:S02]  /*03c0*/  IABS R9, R4 ;  /* 0x0000000400097213 */ /* 0x000fe40000000000 */
[----:B------:R-:W-:-:S04]  /*03d0*/  IABS R7, R11 ;  /* 0x0000000b00077213 */ /* 0x000fc80000000000 */
[----:B------:R-:W1:Y:S08]  /*03e0*/  I2F.RP R0, R7 ;  /* 0x0000000700007306 */ /* 0x000e700000209400 */
[----:B-1----:R-:W1:Y:S02]  /*03f0*/  MUFU.RCP R0, R0 ;  /* 0x0000000000007308 */ /* 0x002e640000001000 */
[----:B-1----:R-:W-:-:S06]  /*0400*/  VIADD R3, R0, 0xffffffe ;  /* 0x0ffffffe00037836 */ /* 0x002fcc0000000000 */
[----:B------:R-:W1:Y:S02]  /*0410*/  F2I.FTZ.U32.TRUNC.NTZ R3, R3 ;  /* 0x0000000300037305 */ /* 0x000e64000021f000 */
[----:B-1----:R-:W-:-:S04]  /*0420*/  IMAD.MOV R8, RZ, RZ, -R3 ;  /* 0x000000ffff087224 */ /* 0x002fc800078e0a03 */
[----:B------:R-:W-:Y:S01]  /*0430*/  IMAD.MOV.U32 R2, RZ, RZ, R8 ;  /* 0x000000ffff027224 */ /* 0x000fe200078e0008 */
[----:B------:R-:W-:-:S03]  /*0440*/  IABS R8, R11 ;  /* 0x0000000b00087213 */ /* 0x000fc60000000000 */
[----:B------:R-:W-:Y:S02]  /*0450*/  IMAD R5, R2, R7, RZ ;  /* 0x0000000702057224 */ /* 0x000fe400078e02ff */
[----:B------:R-:W-:Y:S02]  /*0460*/  IMAD.MOV.U32 R2, RZ, RZ, RZ ;  /* 0x000000ffff027224 */ /* 0x000fe400078e00ff */
[----:B------:R-:W-:Y:S02]  /*0470*/  IMAD.MOV R0, RZ, RZ, -R8 ;  /* 0x000000ffff007224 */ /* 0x000fe400078e0a08 */
[----:B------:R-:W-:Y:S01]  /*0480*/  IMAD.HI.U32 R2, R3, R5, R2 ;  /* 0x0000000503027227 */ /* 0x000fe200078e0002 */
[----:B0-----:R-:W-:-:S05]  /*0490*/  LOP3.LUT R3, R112, 0x7f, RZ, 0xc0, !PT ;  /* 0x0000007f70037812 */ /* 0x001fca00078ec0ff */
[----:B------:R-:W-:-:S04]  /*04a0*/  IMAD.HI.U32 R2, R2, R9, RZ ;  /* 0x0000000902027227 */ /* 0x000fc800078e00ff */
[----:B------:R-:W-:Y:S01]  /*04b0*/  IMAD R0, R2, R0, R9 ;  /* 0x0000000002007224 */ /* 0x000fe200078e0209 */
[----:B------:R-:W-:-:S04]  /*04c0*/  CS2R R8, SRZ ;  /* 0x0000000000087805 */ /* 0x000fc8000001ff00 */
[----:B------:R-:W-:-:S13]  /*04d0*/  ISETP.GT.U32.AND P1, PT, R7, R0, PT ;  /* 0x000000000700720c */ /* 0x000fda0003f24070 */
[----:B------:R-:W-:Y:S02]  /*04e0*/  @!P1 IMAD.IADD R0, R0, 0x1, -R7 ;  /* 0x0000000100009824 */ /* 0x000fe400078e0a07 */
[----:B------:R-:W-:Y:S01]  /*04f0*/  @!P1 VIADD R2, R2, 0x1 ;  /* 0x0000000102029836 */ /* 0x000fe20000000000 */
[----:B------:R-:W-:Y:S02]  /*0500*/  ISETP.NE.AND P1, PT, R11, RZ, PT ;  /* 0x000000ff0b00720c */ /* 0x000fe40003f25270 */
[----:B------:R-:W-:Y:S02]  /*0510*/  ISETP.GE.U32.AND P0, PT, R0, R7, PT ;  /* 0x000000070000720c */ /* 0x000fe40003f06070 */
[----:B------:R-:W-:-:S04]  /*0520*/  LOP3.LUT R0, R4, R11, RZ, 0x3c, !PT ;  /* 0x0000000b04007212 */ /* 0x000fc800078e3cff */
[----:B------:R-:W-:-:S07]  /*0530*/  ISETP.GE.AND P2, PT, R0, RZ, PT ;  /* 0x000000ff0000720c */ /* 0x000fce0003f46270 */
[----:B------:R-:W-:-:S06]  /*0540*/  @P0 VIADD R2, R2, 0x1 ;  /* 0x0000000102020836 */ /* 0x000fcc0000000000 */
[----:B------:R-:W-:Y:S01]  /*0550*/  @!P2 IMAD.MOV R2, RZ, RZ, -R2 ;  /* 0x000000ffff02a224 */ /* 0x000fe200078e0a02 */
[----:B------:R-:W-:-:S05]  /*0560*/  @!P1 LOP3.LUT R2, RZ, R11, RZ, 0x33, !PT ;  /* 0x0000000bff029212 */ /* 0x000fca00078e33ff */
[----:B------:R-:W-:Y:S02]  /*0570*/  IMAD.MOV R0, RZ, RZ, -R2 ;  /* 0x000000ffff007224 */ /* 0x000fe400078e0a02 */
[----:B------:R-:W-:Y:S02]  /*0580*/  IMAD.SHL.U32 R89, R2, 0x100, RZ ;  /* 0x0000010002597824 */ /* 0x000fe400078e00ff */
[----:B------:R-:W-:Y:S01]  /*0590*/  IMAD R0, R11, R0, R4 ;  /* 0x000000000b007224 */ /* 0x000fe200078e0204 */
[----:B------:R-:W-:Y:S02]  /*05a0*/  CS2R R10, SRZ ;  /* 0x00000000000a7805 */ /* 0x000fe4000001ff00 */
[----:B------:R-:W-:Y:S01]  /*05b0*/  CS2R R4, SRZ ;  /* 0x0000000000047805 */ /* 0x000fe2000001ff00 */
[----:B------:R-:W-:Y:S01]  /*05c0*/  IMAD.IADD R0, R6, 0x1, R0 ;  /* 0x0000000106007824 */ /* 0x000fe200078e0200 */
[----:B------:R-:W-:-:S03]  /*05d0*/  CS2R R6, SRZ ;  /* 0x0000000000067805 */ /* 0x000fc6000001ff00 */
[----:B------:R-:W-:Y:S02]  /*05e0*/  IMAD R88, R0, 0x80, R3 ;  /* 0x0000008000587824 */ /* 0x000fe400078e0203 */
[----:B------:R-:W0:Y:S03]  /*05f0*/  LDC R0, c[0x0][0x230] ;  /* 0x00008c00ff007b82 */ /* 0x000e260000000800 */
[----:B------:R1:W-:Y:S04]  /*0600*/  STL [R1+0xc4], R88 ;  /* 0x0000c45801007387 */ /* 0x0003e80000100800 */
[----:B------:R1:W-:Y:S01]  /*0610*/  STL [R1+0x20], R89 ;  /* 0x0000205901007387 */ /* 0x0003e20000100800 */
[----:B0-----:R-:W-:-:S05]  /*0620*/  VIADD R0, R0, 0x3f ;  /* 0x0000003f00007836 */ /* 0x001fca0000000000 */
[----:B------:R-:W-:-:S13]  /*0630*/  ISETP.GE.AND P0, PT, R0, 0x40, PT ;  /* 0x000000400000780c */ /* 0x000fda0003f06270 */
[----:B-1----:R-:W-:Y:S05]  /*0640*/  @!P0 BRA `(.L_x_0) ;  /* 0x0000005400848947 */ /* 0x002fea0003800000 */
[----:B------:R-:W-:Y:S01]  /*0650*/  IABS R14, R28 ;  /* 0x0000001c000e7213 */ /* 0x000fe20000000000 */
[----:B------:R-:W-:Y:S01]  /*0660*/  IMAD.SHL.U32 R10, R112, 0x2, RZ ;  /* 0x00000002700a7824 */ /* 0x000fe200078e00ff */
[----:B------:R-:W-:Y:S01]  /*0670*/  IABS R6, R29 ;  /* 0x0000001d00067213 */ /* 0x000fe20000000000 */
[----:B------:R-:W-:Y:S01]  /*0680*/  ULDC UR4, c[0x0][0x234] ;  /* 0x00008d0000047ab9 */ /* 0x000fe20000000800 */
[----:B------:R-:W0:Y:S01]  /*0690*/  I2F.RP R4, R14 ;  /* 0x0000000e00047306 */ /* 0x000e220000209400 */
[----:B------:R-:W-:Y:S01]  /*06a0*/  IABS R13, R88 ;  /* 0x00000058000d7213 */ /* 0x000fe20000000000 */
[----:B------:R-:W-:Y:S01]  /*06b0*/  ULDC.64 UR6, c[0x0][0x210] ;  /* 0x0000840000067ab9 */ /* 0x000fe20000000a00 */
[----:B------:R-:W-:Y:S02]  /*06c0*/  SHF.R.U32.HI R12, RZ, 0x5, R112 ;  /* 0x00000005ff0c7819 */ /* 0x000fe40000011670 */
[----:B------:R-:W-:Y:S02]  /*06d0*/  CS2R R60, SRZ ;  /* 0x00000000003c7805 */ /* 0x000fe4000001ff00 */
[----:B------:R-:W-:-:S02]  /*06e0*/  ISETP.GE.AND P5, PT, R88, RZ, PT ;  /* 0x000000ff5800720c */ /* 0x000fc40003fa6270 */
[----:B------:R-:W-:Y:S02]  /*06f0*/  CS2R R62, SRZ ;  /* 0x00000000003e7805 */ /* 0x000fe4000001ff00 */
[----:B------:R-:W-:Y:S01]  /*0700*/  R2UR UR15, R12 ;  /* 0x000000000c0f72ca */ /* 0x000fe200000e0000 */
[----:B------:R-:W1:Y:S01]  /*0710*/  I2F.RP R2, R6 ;  /* 0x0000000600027306 */ /* 0x000e620000209400 */
[----:B------:R-:W-:Y:S02]  /*0720*/  ISETP.NE.AND P3, PT, R28, RZ, PT ;  /* 0x000000ff1c00720c */ /* 0x000fe40003f65270 */
[----:B------:R-:W-:Y:S02]  /*0730*/  CS2R R64, SRZ ;  /* 0x0000000000407805 */ /* 0x000fe4000001ff00 */
[----:B------:R-:W-:Y:S02]  /*0740*/  CS2R R66, SRZ ;  /* 0x0000000000427805 */ /* 0x000fe4000001ff00 */
[----:B------:R-:W-:-:S02]  /*0750*/  CS2R R68, SRZ ;  /* 0x0000000000447805 */ /* 0x000fc4000001ff00 */
[----:B------:R-:W-:Y:S02]  /*0760*/  CS2R R70, SRZ ;  /* 0x0000000000467805 */ /* 0x000fe4000001ff00 */
[----:B------:R-:W-:Y:S02]  /*0770*/  CS2R R72, SRZ ;  /* 0x0000000000487805 */ /* 0x000fe4000001ff00 */
[----:B------:R-:W-:Y:S01]  /*0780*/  CS2R R74, SRZ ;  /* 0x00000000004a7805 */ /* 0x000fe2000001ff00 */
[----:B0-----:R-:W0:Y:S01]  /*0790*/  MUFU.RCP R4, R4 ;  /* 0x0000000400047308 */ /* 0x001e220000001000 */
[----:B------:R-:W-:Y:S02]  /*07a0*/  CS2R R76, SRZ ;  /* 0x00000000004c7805 */ /* 0x000fe4000001ff00 */
[----:B------:R-:W-:Y:S02]  /*07b0*/  CS2R R78, SRZ ;  /* 0x00000000004e7805 */ /* 0x000fe4000001ff00 */
[----:B------:R-:W-:-:S02]  /*07c0*/  CS2R R80, SRZ ;  /* 0x0000000000507805 */ /* 0x000fc4000001ff00 */
[----:B------:R-:W-:Y:S02]  /*07d0*/  CS2R R82, SRZ ;  /* 0x0000000000527805 */ /* 0x000fe4000001ff00 */
[----:B------:R-:W-:Y:S02]  /*07e0*/  CS2R R84, SRZ ;  /* 0x0000000000547805 */ /* 0x000fe4000001ff00 */
[----:B------:R-:W-:Y:S01]  /*07f0*/  CS2R R86, SRZ ;  /* 0x0000000000567805 */ /* 0x000fe2000001ff00 */
[----:B------:R-:W-:Y:S01]  /*0800*/  UIADD3 UR14, UR8, 0x8000, URZ ;  /* 0x00008000080e7890 */ /* 0x000fe2000fffe03f */
[----:B-1----:R-:W1:Y:S01]  /*0810*/  MUFU.RCP R2, R2 ;  /* 0x0000000200027308 */ /* 0x002e620000001000 */
[----:B------:R-:W-:Y:S01]  /*0820*/  ULDC UR11, c[0x0][0x230] ;  /* 0x00008c00000b7ab9 */ /* 0x000fe20000000800 */
[----:B0-----:R-:W-:-:S06]  /*0830*/  VIADD R3, R4, 0xffffffe ;  /* 0x0ffffffe04037836 */ /* 0x001fcc0000000000 */
[----:B------:R-:W0:Y:S01]  /*0840*/  F2I.FTZ.U32.TRUNC.NTZ R3, R3 ;  /* 0x0000000300037305 */ /* 0x000e22000021f000 */
[----:B-1----:R-:W-:Y:S02]  /*0850*/  VIADD R8, R2, 0xffffffe ;  /* 0x0ffffffe02087836 */ /* 0x002fe40000000000 */
[----:B------:R-:W-:-:S05]  /*0860*/  IMAD.MOV.U32 R2, RZ, RZ, RZ ;  /* 0x000000ffff027224 */ /* 0x000fca00078e00ff */
[----:B------:R1:W2:Y:S01]  /*0870*/  F2I.FTZ.U32.TRUNC.NTZ R9, R8 ;  /* 0x0000000800097305 */ /* 0x0002a2000021f000 */
[----:B0-----:R-:W-:Y:S02]  /*0880*/  IMAD.MOV R5, RZ, RZ, -R3 ;  /* 0x000000ffff057224 */ /* 0x001fe400078e0a03 */
[----:B-1----:R-:W-:Y:S02]  /*0890*/  IMAD.MOV.U32 R8, RZ, RZ, RZ ;  /* 0x000000ffff087224 */ /* 0x002fe400078e00ff */
[----:B------:R-:W-:-:S04]  /*08a0*/  IMAD R5, R5, R14, RZ ;  /* 0x0000000e05057224 */ /* 0x000fc800078e02ff */
[----:B------:R-:W-:Y:S01]  /*08b0*/  IMAD.HI.U32 R4, R3, R5, R2 ;  /* 0x0000000503047227 */ /* 0x000fe200078e0002 */
[----:B------:R-:W-:Y:S02]  /*08c0*/  SHF.R.U32.HI R2, RZ, 0x6, R112 ;  /* 0x00000006ff027819 */ /* 0x000fe40000011670 */
[----:B------:R-:W-:Y:S01]  /*08d0*/  SHF.R.S32.HI R3, RZ, 0x1f, R0 ;  /* 0x0000001fff037819 */ /* 0x000fe20000011400 */
[----:B--2---:R-:W-:Y:S01]  /*08e0*/  IMAD.MOV R5, RZ, RZ, -R9 ;  /* 0x000000ffff057224 */ /* 0x004fe200078e0a09 */
[----:B------:R-:W-:Y:S01]  /*08f0*/  SGXT.U32 R2, R2, 0x3 ;  /* 0x000000030202781a */ /* 0x000fe20000000000 */
[----:B------:R-:W-:-:S03]  /*0900*/  IMAD.HI.U32 R4, R4, R13, RZ ;  /* 0x0000000d04047227 */ /* 0x000fc600078e00ff */
[----:B------:R-:W-:Y:S01]  /*0910*/  LOP3.LUT R2, R89, R2, RZ, 0xfc, !PT ;  /* 0x0000000259027212 */ /* 0x000fe200078efcff */
[----:B------:R-:W-:Y:S02]  /*0920*/  IMAD.MOV R4, RZ, RZ, -R4 ;  /* 0x000000ffff047224 */ /* 0x000fe400078e0a04 */
[----:B------:R-:W-:Y:S01]  /*0930*/  IMAD R5, R5, R6, RZ ;  /* 0x0000000605057224 */ /* 0x000fe200078e02ff */
[----:B------:R-:W-:Y:S01]  /*0940*/  LOP3.LUT R15, R2, 0xf8, RZ, 0xfc, !PT ;  /* 0x000000f8020f7812 */ /* 0x000fe200078efcff */
[C---:B------:R-:W-:Y:S01]  /*0950*/  IMAD R13, R14.reuse, R4, R13 ;  /* 0x000000040e0d7224 */ /* 0x040fe200078e020d */
[----:B------:R-:W-:Y:S01]  /*0960*/  LEA.HI R4, R3, R0, RZ, 0x6 ;  /* 0x0000000003047211 */ /* 0x000fe200078f30ff */
[----:B------:R-:W-:Y:S01]  /*0970*/  IMAD.HI.U32 R8, R9, R5, R8 ;  /* 0x0000000509087227 */ /* 0x000fe200078e0008 */
[----:B------:R-:W-:Y:S02]  /*0980*/  IABS R11, R15 ;  /* 0x0000000f000b7213 */ /* 0x000fe40000000000 */
[----:B------:R-:W-:-:S02]  /*0990*/  ISETP.GT.U32.AND P0, PT, R14, R13, PT ;  /* 0x0000000d0e00720c */ /* 0x000fc40003f04070 */
[----:B------:R-:W-:Y:S01]  /*09a0*/  LOP3.LUT R0, R112, 0x180, RZ, 0xc0, !PT ;  /* 0x0000018070007812 */ /* 0x000fe200078ec0ff */
[----:B------:R-:W-:Y:S01]  /*09b0*/  IMAD.HI.U32 R7, R8, R11, RZ ;  /* 0x0000000b08077227 */ /* 0x000fe200078e00ff */
[C---:B------:R-:W-:Y:S02]  /*09c0*/  LOP3.LUT R3, R112.reuse, 0x3f, RZ, 0xc0, !PT ;  /* 0x0000003f70037812 */ /* 0x040fe400078ec0ff */
[----:B------:R-:W-:Y:S01]  /*09d0*/  LOP3.LUT R5, R112, 0x1c0, RZ, 0xc0, !PT ;  /* 0x000001c070057812 */ /* 0x000fe200078ec0ff */
[----:B------:R-:W-:Y:S01]  /*09e0*/  IMAD.MOV R12, RZ, RZ, -R7 ;  /* 0x000000ffff0c7224 */ /* 0x000fe200078e0a07 */
[--C-:B------:R-:W-:Y:S01]  /*09f0*/  SHF.R.U32.HI R9, RZ, 0x3, R0.reuse ;  /* 0x00000003ff097819 */ /* 0x100fe20000011600 */
[----:B------:R-:W-:Y:S01]  /*0a00*/  IMAD R0, R3, 0x2, R0 ;  /* 0x0000000203007824 */ /* 0x000fe200078e0200 */
[----:B------:R-:W-:Y:S01]  /*0a10*/  SHF.R.U32.HI R5, RZ, 0x2, R5 ;  /* 0x00000002ff057819 */ /* 0x000fe20000011605 */
[----:B------:R-:W-:Y:S01]  /*0a20*/  IMAD R11, R6, R12, R11 ;  /* 0x0000000c060b7224 */ /* 0x000fe200078e020b */
[----:B------:R-:W-:Y:S01]  /*0a30*/  ISETP.GE.AND P2, PT, R15, RZ, PT ;  /* 0x000000ff0f00720c */ /* 0x000fe20003f46270 */
[----:B------:R-:W-:Y:S01]  /*0a40*/  @!P0 IMAD.IADD R13, R13, 0x1, -R14 ;  /* 0x000000010d0d8824 */ /* 0x000fe200078e0a0e */
[----:B------:R-:W-:-:S02]  /*0a50*/  LOP3.LUT R7, R0, R9, RZ, 0x3c, !PT ;  /* 0x0000000900077212 */ /* 0x000fc400078e3cff */
[----:B------:R-:W-:Y:S02]  /*0a60*/  LOP3.LUT R0, R5, 0x3fe, R10, 0x78, !PT ;  /* 0x000003fe05007812 */ /* 0x000fe400078e780a */
[----:B------:R-:W-:Y:S02]  /*0a70*/  ISETP.GT.U32.AND P0, PT, R14, R13, PT ;  /* 0x0000000d0e00720c */ /* 0x000fe40003f04070 */
[C---:B------:R-:W-:Y:S02]  /*0a80*/  LOP3.LUT R5, R2.reuse, 0xf0, RZ, 0xfc, !PT ;  /* 0x000000f002057812 */ /* 0x040fe400078efcff */
[----:B------:R-:W-:Y:S02]  /*0a90*/  LOP3.LUT R18, R2, 0xe0, RZ, 0xfc, !PT ;  /* 0x000000e002127812 */ /* 0x000fe400078efcff */
[----:B------:R-:W-:Y:S02]  /*0aa0*/  ISETP.GE.AND P1, PT, R5, RZ, PT ;  /* 0x000000ff0500720c */ /* 0x000fe40003f26270 */
[----:B------:R-:W-:-:S02]  /*0ab0*/  IABS R9, R5 ;  /* 0x0000000500097213 */ /* 0x000fc40000000000 */
[----:B------:R-:W-:Y:S02]  /*0ac0*/  LOP3.LUT R5, R2, 0xe8, RZ, 0xfc, !PT ;  /* 0x000000e802057812 */ /* 0x000fe400078efcff */
[----:B------:R-:W-:Y:S01]  /*0ad0*/  IABS R17, R18 ;  /* 0x0000001200117213 */ /* 0x000fe20000000000 */
[----:B------:R-:W-:Y:S01]  /*0ae0*/  @!P0 IMAD.IADD R13, R13, 0x1, -R14 ;  /* 0x000000010d0d8824 */ /* 0x000fe200078e0a0e */
[----:B------:R-:W-:Y:S02]  /*0af0*/  ISETP.GE.AND P4, PT, R5, RZ, PT ;  /* 0x000000ff0500720c */ /* 0x000fe40003f86270 */
[----:B------:R-:W-:Y:S01]  /*0b00*/  IABS R15, R5 ;  /* 0x00000005000f7213 */ /* 0x000fe20000000000 */
[----:B------:R-:W-:Y:S01]  /*0b10*/  IMAD.HI.U32 R5, R8, R9, RZ ;  /* 0x0000000908057227 */ /* 0x000fe200078e00ff */
[----:B------:R-:W-:Y:S02]  /*0b20*/  LOP3.LUT R20, R2, 0xd8, RZ, 0xfc, !PT ;  /* 0x000000d802147812 */ /* 0x000fe400078efcff */
[----:B------:R-:W-:Y:S01]  /*0b30*/  ISETP.GT.U32.AND P0, PT, R6, R11, PT ;  /* 0x0000000b0600720c */ /* 0x000fe20003f04070 */
[----:B------:R-:W-:Y:S01]  /*0b40*/  IMAD.MOV R14, RZ, RZ, -R5 ;  /* 0x000000ffff0e7224 */ /* 0x000fe200078e0a05 */
[----:B------:R-:W-:Y:S01]  /*0b50*/  IABS R19, R20 ;  /* 0x0000001400137213 */ /* 0x000fe20000000000 */
[----:B------:R-:W-:Y:S01]  /*0b60*/  IMAD.HI.U32 R5, R8, R15, RZ ;  /* 0x0000000f08057227 */ /* 0x000fe200078e00ff */
[----:B------:R-:W-:-:S02]  /*0b70*/  LOP3.LUT R24, R2, 0xc8, RZ, 0xfc, !PT ;  /* 0x000000c802187812 */ /* 0x000fc400078efcff */
[----:B------:R-:W-:Y:S01]  /*0b80*/  LOP3.LUT R22, R2, 0xd0, RZ, 0xfc, !PT ;  /* 0x000000d002167812 */ /* 0x000fe200078efcff */
[----:B------:R-:W-:Y:S01]  /*0b90*/  IMAD.HI.U32 R10, R8, R17, RZ ;  /* 0x00000011080a7227 */ /* 0x000fe200078e00ff */
[C---:B------:R-:W-:Y:S02]  /*0ba0*/  LOP3.LUT R25, R2.reuse, 0xc0, RZ, 0xfc, !PT ;  /* 0x000000c002197812 */ /* 0x040fe400078efcff */
[----:B------:R-:W-:Y:S01]  /*0bb0*/  LOP3.LUT R26, R2, 0xb8, RZ, 0xfc, !PT ;  /* 0x000000b8021a7812 */ /* 0x000fe200078efcff */
[----:B------:R-:W-:Y:S01]  /*0bc0*/  IMAD R9, R6, R14, R9 ;  /* 0x0000000e06097224 */ /* 0x000fe200078e0209 */
[----:B------:R-:W-:Y:S01]  /*0bd0*/  IABS R21, R25 ;  /* 0x0000001900157213 */ /* 0x000fe20000000000 */
[----:B------:R-:W-:Y:S01]  /*0be0*/  IMAD.MOV R14, RZ, RZ, -R5 ;  /* 0x000000ffff0e7224 */ /* 0x000fe200078e0a05 */
[----:B------:R-:W-:Y:S01]  /*0bf0*/  IABS R23, R26 ;  /* 0x0000001a00177213 */ /* 0x000fe20000000000 */
[----:B------:R-:W-:Y:S01]  /*0c00*/  IMAD.MOV.U32 R5, RZ, RZ, R13 ;  /* 0x000000ffff057224 */ /* 0x000fe200078e000d */
[C---:B------:R-:W-:Y:S01]  /*0c10*/  LOP3.LUT R27, R2.reuse, 0xa8, RZ, 0xfc, !PT ;  /* 0x000000a8021b7812 */ /* 0x040fe200078efcff */
[----:B------:R-:W-:Y:S01]  /*0c20*/  IMAD.MOV R13, RZ, RZ, -R10 ;  /* 0x000000ffff0d7224 */ /* 0x000fe200078e0a0a */
[----:B------:R-:W-:Y:S01]  /*0c30*/  LOP3.LUT R30, R2, 0x78, RZ, 0xfc, !PT ;  /* 0x00000078021e7812 */ /* 0x000fe200078efcff */
[----:B------:R-:W-:Y:S01]  /*0c40*/  IMAD R10, R6, R14, R15 ;  /* 0x0000000e060a7224 */ /* 0x000fe200078e020f */
[----:B------:R-:W-:Y:S01]  /*0c50*/  LOP3.LUT R34, R2, 0x68, RZ, 0xfc, !PT ;  /* 0x0000006802227812 */ /* 0x000fe200078efcff */
[----:B------:R-:W-:Y:S01]  /*0c60*/  IMAD.HI.U32 R12, R8, R19, RZ ;  /* 0x00000013080c7227 */ /* 0x000fe200078e00ff */
[----:B------:R-:W-:-:S02]  /*0c70*/  IABS R33, R30 ;  /* 0x0000001e00217213 */ /* 0x000fc40000000000 */
[C---:B------:R-:W-:Y:S01]  /*0c80*/  ISETP.GT.U32.AND P6, PT, R6.reuse, R10, PT ;  /* 0x0000000a0600720c */ /* 0x040fe20003fc4070 */
[----:B------:R-:W-:Y:S01]  /*0c90*/  @!P5 IMAD.MOV R5, RZ, RZ, -R5 ;  /* 0x000000ffff05d224 */ /* 0x000fe200078e0a05 */
[----:B------:R-:W-:Y:S01]  /*0ca0*/  @!P3 LOP3.LUT R5, RZ, R28, RZ, 0x33, !PT ;  /* 0x0000001cff05b212 */ /* 0x000fe200078e33ff */
[----:B------:R-:W-:Y:S01]  /*0cb0*/  IMAD.MOV R16, RZ, RZ, -R12 ;  /* 0x000000ffff107224 */ /* 0x000fe200078e0a0c */
[----:B------:R-:W-:Y:S01]  /*0cc0*/  ISETP.GT.U32.AND P3, PT, R6, R9, PT ;  /* 0x000000090600720c */ /* 0x000fe20003f64070 */
[----:B------:R-:W-:Y:S01]  /*0cd0*/  @!P0 IMAD.IADD R11, R11, 0x1, -R6 ;  /* 0x000000010b0b8824 */ /* 0x000fe200078e0a06 */
[----:B------:R-:W-:Y:S01]  /*0ce0*/  LOP3.LUT R36, R2, 0x60, RZ, 0xfc, !PT ;  /* 0x0000006002247812 */ /* 0x000fe200078efcff */
[C---:B------:R-:W-:Y:S01]  /*0cf0*/  IMAD R12, R6.reuse, R13, R17 ;  /* 0x0000000d060c7224 */ /* 0x040fe200078e0211 */
[----:B------:R-:W-:Y:S01]  /*0d00*/  IABS R17, R22 ;  /* 0x0000001600117213 */ /* 0x000fe20000000000 */
[----:B------:R-:W-:Y:S01]  /*0d10*/  IMAD R13, R6, R16, R19 ;  /* 0x00000010060d7224 */ /* 0x000fe200078e0213 */
[----:B------:R-:W-:Y:S01]  /*0d20*/  IABS R19, R24 ;  /* 0x0000001800137213 */ /* 0x000fe20000000000 */
[----:B------:R-:W-:Y:S01]  /*0d30*/  IMAD.HI.U32 R16, R8, R21, RZ ;  /* 0x0000001508107227 */ /* 0x000fe200078e00ff */
[----:B------:R-:W-:-:S02]  /*0d40*/  ISETP.GT.U32.AND P5, PT, R6, R11, PT ;  /* 0x0000000b0600720c */ /* 0x000fc40003fa4070 */
[----:B------:R-:W-:Y:S01]  /*0d50*/  IABS R35, R36 ;  /* 0x0000002400237213 */ /* 0x000fe20000000000 */
[--C-:B------:R-:W-:Y:S01]  /*0d60*/  @!P6 IMAD.IADD R10, R10, 0x1, -R6.reuse ;  /* 0x000000010a0ae824 */ /* 0x100fe200078e0a06 */
[----:B------:R-:W-:Y:S01]  /*0d70*/  ISETP.GT.U32.AND P6, PT, R6, R12, PT ;  /* 0x0000000c0600720c */ /* 0x000fe20003fc4070 */
[----:B------:R-:W-:Y:S01]  /*0d80*/  IMAD.HI.U32 R15, R8, R19, RZ ;  /* 0x00000013080f7227 */ /* 0x000fe200078e00ff */
[----:B------:R-:W-:Y:S02]  /*0d90*/  LOP3.LUT R32, R2, 0x70, RZ, 0xfc, !PT ;  /* 0x0000007002207812 */ /* 0x000fe400078efcff */
[----:B------:R-:W-:Y:S01]  /*0da0*/  ISETP.GT.U32.AND P0, PT, R6, R10, PT ;  /* 0x0000000a0600720c */ /* 0x000fe20003f04070 */
[--C-:B------:R-:W-:Y:S01]  /*0db0*/  @!P3 IMAD.IADD R9, R9, 0x1, -R6.reuse ;  /* 0x000000010909b824 */ /* 0x100fe200078e0a06 */
[C---:B------:R-:W-:Y:S01]  /*0dc0*/  LOP3.LUT R40, R2.reuse, 0x50, RZ, 0xfc, !PT ;  /* 0x0000005002287812 */ /* 0x040fe200078efcff */
[----:B------:R-:W-:Y:S01]  /*0dd0*/  IMAD.MOV R15, RZ, RZ, -R15 ;  /* 0x000000ffff0f7224 */ /* 0x000fe200078e0a0f */
[----:B------:R-:W-:Y:S01]  /*0de0*/  LOP3.LUT R38, R2, 0x58, RZ, 0xfc, !PT ;  /* 0x0000005802267812 */ /* 0x000fe200078efcff */
[----:B------:R-:W-:Y:S01]  /*0df0*/  @!P5 IMAD.IADD R11, R11, 0x1, -R6 ;  /* 0x000000010b0bd824 */ /* 0x000fe200078e0a06 */
[C---:B------:R-:W-:Y:S01]  /*0e00*/  ISETP.GT.U32.AND P3, PT, R6.reuse, R9, PT ;  /* 0x000000090600720c */ /* 0x040fe20003f64070 */
[C---:B------:R-:W-:Y:S01]  /*0e10*/  IMAD R15, R6.reuse, R15, R19 ;  /* 0x0000000f060f7224 */ /* 0x040fe200078e0213 */
[----:B------:R-:W-:Y:S01]  /*0e20*/  ISETP.GT.U32.AND P5, PT, R6, R13, PT ;  /* 0x0000000d0600720c */ /* 0x000fe20003fa4070 */
[----:B------:R-:W-:Y:S01]  /*0e30*/  IMAD.HI.U32 R14, R8, R17, RZ ;  /* 0x00000011080e7227 */ /* 0x000fe200078e00ff */
[----:B------:R-:W-:-:S02]  /*0e40*/  IABS R39, R40 ;  /* 0x0000002800277213 */ /* 0x000fc40000000000 */
[----:B------:R-:W-:Y:S01]  /*0e50*/  IABS R37, R38 ;  /* 0x0000002600257213 */ /* 0x000fe20000000000 */
[----:B------:R-:W-:Y:S01]  /*0e60*/  @!P6 IMAD.IADD R12, R12, 0x1, -R6 ;  /* 0x000000010c0ce824 */ /* 0x000fe200078e0a06 */
[----:B------:R-:W-:Y:S01]  /*0e70*/  ISETP.GT.U32.AND P6, PT, R6, R15, PT ;  /* 0x0000000f0600720c */ /* 0x000fe20003fc4070 */
[----:B------:R-:W-:Y:S01]  /*0e80*/  IMAD.MOV R14, RZ, RZ, -R14 ;  /* 0x000000ffff0e7224 */ /* 0x000fe200078e0a0e */
[C---:B------:R-:W-:Y:S01]  /*0e90*/  LOP3.LUT R42, R2.reuse, 0x48, RZ, 0xfc, !PT ;  /* 0x00000048022a7812 */ /* 0x040fe200078efcff */
[----:B------:R-:W-:Y:S01]  /*0ea0*/  IMAD.MOV R16, RZ, RZ, -R16 ;  /* 0x000000ffff107224 */ /* 0x000fe200078e0a10 */
[----:B------:R-:W-:Y:S01]  /*0eb0*/  LOP3.LUT R44, R2, 0x38, RZ, 0xfc, !PT ;  /* 0x00000038022c7812 */ /* 0x000fe200078efcff */
[C---:B------:R-:W-:Y:S01]  /*0ec0*/  IMAD R14, R6.reuse, R14, R17 ;  /* 0x0000000e060e7224 */ /* 0x040fe200078e0211 */
[----:B------:R-:W-:Y:S01]  /*0ed0*/  IABS R41, R42 ;  /* 0x0000002a00297213 */ /* 0x000fe20000000000 */
[--C-:B------:R-:W-:Y:S01]  /*0ee0*/  @!P3 IMAD.IADD R9, R9, 0x1, -R6.reuse ;  /* 0x000000010909b824 */ /* 0x100fe200078e0a06 */
[----:B------:R-:W-:Y:S01]  /*0ef0*/  IABS R45, R44 ;  /* 0x0000002c002d7213 */ /* 0x000fe20000000000 */
[----:B------:R-:W-:Y:S01]  /*0f00*/  @!P5 IMAD.IADD R13, R13, 0x1, -R6 ;  /* 0x000000010d0dd824 */ /* 0x000fe200078e0a06 */
[----:B------:R-:W-:Y:S01]  /*0f10*/  ISETP.GT.U32.AND P3, PT, R6, R14, PT ;  /* 0x0000000e0600720c */ /* 0x000fe20003f64070 */
[----:B------:R-:W-:Y:S01]  /*0f20*/  IMAD.HI.U32 R17, R8, R23, RZ ;  /* 0x0000001708117227 */ /* 0x000fe200078e00ff */
[----:B------:R-:W-:-:S02]  /*0f30*/  ISETP.GE.AND P5, PT, R20, RZ, PT ;  /* 0x000000ff1400720c */ /* 0x000fc40003fa6270 */
[----:B------:R-:W-:Y:S01]  /*0f40*/  LOP3.LUT R20, R2, 0xb0, RZ, 0xfc, !PT ;  /* 0x000000b002147812 */ /* 0x000fe200078efcff */
[--C-:B------:R-:W-:Y:S01]  /*0f50*/  @!P6 IMAD.IADD R15, R15, 0x1, -R6.reuse ;  /* 0x000000010f0fe824 */ /* 0x100fe200078e0a06 */
[----:B------:R-:W-:Y:S01]  /*0f60*/  ISETP.GT.U32.AND P6, PT, R6, R13, PT ;  /* 0x0000000d0600720c */ /* 0x000fe20003fc4070 */
[--C-:B------:R-:W-:Y:S01]  /*0f70*/  @!P0 IMAD.IADD R10, R10, 0x1, -R6.reuse ;  /* 0x000000010a0a8824 */ /* 0x100fe200078e0a06 */
[----:B------:R-:W-:Y:S01]  /*0f80*/  ISETP.GE.AND P0, PT, R18, RZ, PT ;  /* 0x000000ff1200720c */ /* 0x000fe20003f06270 */
[----:B------:R-:W-:Y:S01]  /*0f90*/  IMAD.MOV R17, RZ, RZ, -R17 ;  /* 0x000000ffff117224 */ /* 0x000fe200078e0a11 */
[----:B------:R-:W-:Y:S01]  /*0fa0*/  LOP3.LUT R46, R2, 0x30, RZ, 0xfc, !PT ;  /* 0x00000030022e7812 */ /* 0x000fe200078efcff */
[C---:B------:R-:W-:Y:S01]  /*0fb0*/  IMAD R16, R6.reuse, R16, R21 ;  /* 0x0000001006107224 */ /* 0x040fe200078e0215 */
[----:B------:R-:W-:Y:S01]  /*0fc0*/  IABS R21, R20 ;  /* 0x0000001400157213 */ /* 0x000fe20000000000 */
[----:B------:R-:W-:Y:S01]  /*0fd0*/  IMAD R17, R6, R17, R23 ;  /* 0x0000001106117224 */ /* 0x000fe200078e0217 */
[----:B------:R-:W-:Y:S01]  /*0fe0*/  IABS R23, R27 ;  /* 0x0000001b00177213 */ /* 0x000fe20000000000 */
[----:B------:R-:W-:Y:S01]  /*0ff0*/  @!P3 IMAD.IADD R14, R14, 0x1, -R6 ;  /* 0x000000010e0eb824 */ /* 0x000fe200078e0a06 */
[C---:B------:R-:W-:Y:S01]  /*1000*/  ISETP.GT.U32.AND P3, PT, R6.reuse, R12, PT ;  /* 0x0000000c0600720c */ /* 0x040fe20003f64070 */
[----:B------:R-:W-:Y:S01]  /*1010*/  @!P4 IMAD.MOV R10, RZ, RZ, -R10 ;  /* 0x000000ffff0ac224 */ /* 0x000fe200078e0a0a */
[C---:B------:R-:W-:Y:S01]  /*1020*/  ISETP.GT.U32.AND P4, PT, R6.reuse, R16, PT ;  /* 0x000000100600720c */ /* 0x040fe20003f84070 */
[----:B------:R-:W-:Y:S01]  /*1030*/  @!P6 IMAD.IADD R13, R13, 0x1, -R6 ;  /* 0x000000010d0de824 */ /* 0x000fe200078e0a06 */
[----:B------:R-:W-:Y:S01]  /*1040*/  ISETP.GT.U32.AND P6, PT, R6, R17, PT ;  /* 0x000000110600720c */ /* 0x000fe20003fc4070 */
[----:B------:R-:W-:Y:S01]  /*1050*/  IMAD.HI.U32 R18, R8, R21, RZ ;  /* 0x0000001508127227 */ /* 0x000fe200078e00ff */
[----:B------:R-:W-:-:S02]  /*1060*/  IABS R47, R46 ;  /* 0x0000002e002f7213 */ /* 0x000fc40000000000 */
[----:B------:R-:W-:Y:S01]  /*1070*/  LOP3.LUT R48, R2, 0x28, RZ, 0xfc, !PT ;  /* 0x0000002802307812 */ /* 0x000fe200078efcff */
[----:B------:R-:W-:Y:S01]  /*1080*/  @!P2 IMAD.MOV R11, RZ, RZ, -R11 ;  /* 0x000000ffff0ba224 */ /* 0x000fe200078e0a0b */
[C---:B------:R-:W-:Y:S01]  /*1090*/  ISETP.GT.U32.AND P2, PT, R6.reuse, R15, PT ;  /* 0x0000000f0600720c */ /* 0x040fe20003f44070 */
[----:B------:R-:W-:Y:S01]  /*10a0*/  IMAD.MOV R18, RZ, RZ, -R18 ;  /* 0x000000ffff127224 */ /* 0x000fe200078e0a12 */
[----:B------:R-:W-:Y:S01]  /*10b0*/  IABS R49, R48 ;  /* 0x0000003000317213 */ /* 0x000fe20000000000 */
[----:B------:R-:W-:Y:S01]  /*10c0*/  @!P1 IMAD.MOV R9, RZ, RZ, -R9 ;  /* 0x000000ffff099224 */ /* 0x000fe200078e0a09 */
[----:B------:R-:W-:Y:S01]  /*10d0*/  ISETP.GT.U32.AND P1, PT, R6, R14, PT ;  /* 0x0000000e0600720c */ /* 0x000fe20003f24070 */
[--C-:B------:R-:W-:Y:S01]  /*10e0*/  @!P3 IMAD.IADD R12, R12, 0x1, -R6.reuse ;  /* 0x000000010c0cb824 */ /* 0x100fe200078e0a06 */
[----:B------:R-:W-:Y:S01]  /*10f0*/  ISETP.GE.AND P3, PT, R22, RZ, PT ;  /* 0x000000ff1600720c */ /* 0x000fe20003f66270 */
[----:B------:R-:W-:Y:S01]  /*1100*/  @!P4 IMAD.IADD R16, R16, 0x1, -R6 ;  /* 0x000000011010c824 */ /* 0x000fe200078e0a06 */
[----:B------:R-:W-:Y:S01]  /*1110*/  LOP3.LUT R22, R2, 0xa0, RZ, 0xfc, !PT ;  /* 0x000000a002167812 */ /* 0x000fe200078efcff */
[----:B------:R-:W-:Y:S01]  /*1120*/  IMAD R18, R6, R18, R21 ;  /* 0x0000001206127224 */ /* 0x000fe200078e0215 */
[----:B------:R-:W-:Y:S01]  /*1130*/  LOP3.LUT R21, R2, 0x98, RZ, 0xfc, !PT ;  /* 0x0000009802157812 */ /* 0x000fe200078efcff */
[----:B------:R-:W-:Y:S01]  /*1140*/  IMAD.HI.U32 R19, R8, R23, RZ ;  /* 0x0000001708137227 */ /* 0x000fe200078e00ff */
[----:B------:R-:W-:-:S02]  /*1150*/  ISETP.GE.AND P4, PT, R26, RZ, PT ;  /* 0x000000ff1a00720c */ /* 0x000fc40003f86270 */
[----:B------:R-:W-:Y:S01]  /*1160*/  LOP3.LUT R26, R2, 0x80, RZ, 0xfc, !PT ;  /* 0x00000080021a7812 */ /* 0x000fe200078efcff */
[----:B------:R-:W-:Y:S01]  /*1170*/  @!P6 IMAD.IADD R17, R17, 0x1, -R6 ;  /* 0x000000011111e824 */ /* 0x000fe200078e0a06 */
[C---:B------:R-:W-:Y:S01]  /*1180*/  ISETP.GT.U32.AND P6, PT, R6.reuse, R18, PT ;  /* 0x000000120600720c */ /* 0x040fe20003fc4070 */
[----:B------:R-:W-:Y:S01]  /*1190*/  @!P0 IMAD.MOV R12, RZ, RZ, -R12 ;  /* 0x000000ffff0c8224 */ /* 0x000fe200078e0a0c */
[----:B------:R-:W-:Y:S01]  /*11a0*/  ISETP.GT.U32.AND P0, PT, R6, R16, PT ;  /* 0x000000100600720c */ /* 0x000fe20003f04070 */
[--C-:B------:R-:W-:Y:S01]  /*11b0*/  @!P2 IMAD.IADD R15, R15, 0x1, -R6.reuse ;  /* 0x000000010f0fa824 */ /* 0x100fe200078e0a06 */
[----:B------:R-:W-:Y:S01]  /*11c0*/  ISETP.GE.AND P2, PT, R25, RZ, PT ;  /* 0x000000ff1900720c */ /* 0x000fe20003f46270 */
[----:B------:R-:W-:Y:S01]  /*11d0*/  IMAD.MOV R19, RZ, RZ, -R19 ;  /* 0x000000ffff137224 */ /* 0x000fe200078e0a13 */
[----:B------:R-:W-:Y:S01]  /*11e0*/  IABS R25, R21 ;  /* 0x0000001500197213 */ /* 0x000fe20000000000 */
[----:B------:R-:W-:Y:S01]  /*11f0*/  @!P1 IMAD.IADD R14, R14, 0x1, -R6 ;  /* 0x000000010e0e9824 */ /* 0x000fe200078e0a06 */
[----:B------:R-:W-:Y:S01]  /*1200*/  ISETP.GE.AND P1, PT, R24, RZ, PT ;  /* 0x000000ff1800720c */ /* 0x000fe20003f26270 */
[----:B------:R-:W-:Y:S01]  /*1210*/  IMAD R19, R6, R19, R23 ;  /* 0x0000001306137224 */ /* 0x000fe200078e0217 */
[----:B------:R-:W-:Y:S01]  /*1220*/  IABS R23, R22 ;  /* 0x0000001600177213 */ /* 0x000fe20000000000 */
[----:B------:R-:W-:Y:S01]  /*1230*/  @!P3 IMAD.MOV R14, RZ, RZ, -R14 ;  /* 0x000000ffff0eb224 */ /* 0x000fe200078e0a0e */
[----:B------:R-:W-:Y:S01]  /*1240*/  IABS R31, R26 ;  /* 0x0000001a001f7213 */ /* 0x000fe20000000000 */
[--C-:B------:R-:W-:Y:S01]  /*1250*/  @!P6 IMAD.IADD R18, R18, 0x1, -R6.reuse ;  /* 0x000000011212e824 */ /* 0x100fe200078e0a06 */
[----:B------:R-:W-:Y:S01]  /*1260*/  ISETP.GT.U32.AND P3, PT, R6, R19, PT ;  /* 0x000000130600720c */ /* 0x000fe20003f64070 */
[----:B------:R-:W-:Y:S01]  /*1270*/  @!P0 IMAD.IADD R16, R16, 0x1, -R6 ;  /* 0x0000000110108824 */ /* 0x000fe200078e0a06 */
[----:B------:R-:W-:Y:S01]  /*1280*/  ISETP.GE.AND P6, PT, R21, RZ, PT ;  /* 0x000000ff1500720c */ /* 0x000fe20003fc6270 */
[----:B------:R-:W-:Y:S01]  /*1290*/  IMAD.HI.U32 R21, R8, R25, RZ ;  /* 0x0000001908157227 */ /* 0x000fe200078e00ff */
[----:B------:R-:W-:-:S02]  /*12a0*/  ISETP.GE.AND P0, PT, R27, RZ, PT ;  /* 0x000000ff1b00720c */ /* 0x000fc40003f06270 */
[----:B------:R-:W-:Y:S01]  /*12b0*/  LOP3.LUT R50, R2, 0x10, RZ, 0xfc, !PT ;  /* 0x0000001002327812 */ /* 0x000fe200078efcff */
[----:B------:R-:W-:Y:S01]  /*12c0*/  @!P2 IMAD.MOV R16, RZ, RZ, -R16 ;  /* 0x000000ffff10a224 */ /* 0x000fe200078e0a10 */
[----:B------:R-:W-:Y:S01]  /*12d0*/  ISETP.GT.U32.AND P2, PT, R6, R18, PT ;  /* 0x000000120600720c */ /* 0x000fe20003f44070 */
[----:B------:R-:W-:Y:S01]  /*12e0*/  @!P1 IMAD.MOV R15, RZ, RZ, -R15 ;  /* 0x000000ffff0f9224 */ /* 0x000fe200078e0a0f */
[----:B------:R-:W-:Y:S01]  /*12f0*/  ISETP.GE.AND P1, PT, R20, RZ, PT ;  /* 0x000000ff1400720c */ /* 0x000fe20003f26270 */
[----:B------:R-:W-:Y:S01]  /*1300*/  IMAD.MOV R21, RZ, RZ, -R21 ;  /* 0x000000ffff157224 */ /* 0x000fe200078e0a15 */
[----:B------:R-:W-:Y:S01]  /*1310*/  LOP3.LUT R52, R2, 0x8, RZ, 0xfc, !PT ;  /* 0x0000000802347812 */ /* 0x000fe200078efcff */
[----:B------:R-:W-:Y:S01]  /*1320*/  @!P3 IMAD.IADD R19, R19, 0x1, -R6 ;  /* 0x000000011313b824 */ /* 0x000fe200078e0a06 */
[----:B------:R-:W-:Y:S01]  /*1330*/  IABS R55, R50 ;  /* 0x0000003200377213 */ /* 0x000fe20000000000 */
[----:B------:R-:W-:Y:S01]  /*1340*/  IMAD.HI.U32 R20, R8, R23, RZ ;  /* 0x0000001708147227 */ /* 0x000fe200078e00ff */
[----:B------:R-:W-:-:S02]  /*1350*/  IABS R57, R52 ;  /* 0x0000003400397213 */ /* 0x000fc40000000000 */
[C---:B------:R-:W-:Y:S01]  /*1360*/  ISETP.GT.U32.AND P3, PT, R6.reuse, R19, PT ;  /* 0x000000130600720c */ /* 0x040fe20003f64070 */
[----:B------:R-:W-:Y:S01]  /*1370*/  IMAD R21, R6, R21, R25 ;  /* 0x0000001506157224 */ /* 0x000fe200078e0219 */
[----:B------:R-:W-:Y:S01]  /*1380*/  IABS R59, R2 ;  /* 0x00000002003b7213 */ /* 0x000fe20000000000 */
[----:B------:R-:W-:Y:S01]  /*1390*/  @!P2 IMAD.IADD R18, R18, 0x1, -R6 ;  /* 0x000000011212a824 */ /* 0x000fe200078e0a06 */
[----:B------:R-:W-:Y:S01]  /*13a0*/  SHF.R.S32.HI R4, RZ, 0x6, R4 ;  /* 0x00000006ff047819 */ /* 0x000fe20000011404 */
[----:B------:R-:W-:Y:S02]  /*13b0*/  IMAD.MOV R20, RZ, RZ, -R20 ;  /* 0x000000ffff147224 */ /* 0x000fe400078e0a14 */
[----:B------:R-:W-:Y:S01]  /*13c0*/  @!P5 IMAD.MOV R13, RZ, RZ, -R13 ;  /* 0x000000ffff0dd224 */ /* 0x000fe200078e0a0d */
[C---:B------:R-:W-:Y:S01]  /*13d0*/  ISETP.GT.U32.AND P5, PT, R6.reuse, R17, PT ;  /* 0x000000110600720c */ /* 0x040fe20003fa4070 */
[----:B------:R-:W-:Y:S01]  /*13e0*/  @!P1 IMAD.MOV R18, RZ, RZ, -R18 ;  /* 0x000000ffff129224 */ /* 0x000fe200078e0a12 */
[C---:B------:R-:W-:Y:S01]  /*13f0*/  ISETP.GT.U32.AND P1, PT, R6.reuse, R21, PT ;  /* 0x000000150600720c */ /* 0x040fe20003f24070 */
[----:B------:R-:W-:Y:S01]  /*1400*/  IMAD R20, R6, R20, R23 ;  /* 0x0000001406147224 */ /* 0x000fe200078e0217 */
[----:B------:R-:W-:Y:S01]  /*1410*/  LOP3.LUT R23, R2, 0x88, RZ, 0xfc, !PT ;  /* 0x0000008802177812 */ /* 0x000fe200078efcff */
[----:B------:R-:W-:-:S02]  /*1420*/  @!P3 IMAD.IADD R19, R19, 0x1, -R6 ;  /* 0x000000011313b824 */ /* 0x000fc400078e0a06 */
[----:B------:R-:W-:Y:S01]  /*1430*/  IMAD.HI.U32 R24, R8, R31, RZ ;  /* 0x0000001f08187227 */ /* 0x000fe200078e00ff */
[----:B------:R-:W-:Y:S02]  /*1440*/  ISETP.GT.U32.AND P2, PT, R6, R20, PT ;  /* 0x000000140600720c */ /* 0x000fe40003f44070 */
[----:B------:R-:W-:Y:S01]  /*1450*/  ISETP.GE.AND P3, PT, R23, RZ, PT ;  /* 0x000000ff1700720c */ /* 0x000fe20003f66270 */
[----:B------:R-:W-:Y:S01]  /*1460*/  @!P0 IMAD.MOV R19, RZ, RZ, -R19 ;  /* 0x000000ffff138224 */ /* 0x000fe200078e0a13 */
[----:B------:R-:W-:Y:S01]  /*1470*/  IABS R23, R23 ;  /* 0x0000001700177213 */ /* 0x000fe20000000000 */
[--C-:B------:R-:W-:Y:S01]  /*1480*/  @!P5 IMAD.IADD R17, R17, 0x1, -R6.reuse ;  /* 0x000000011111d824 */ /* 0x100fe200078e0a06 */
[----:B------:R-:W-:Y:S01]  /*1490*/  ISETP.GE.AND P5, PT, R22, RZ, PT ;  /* 0x000000ff1600720c */ /* 0x000fe20003fa6270 */
[--C-:B------:R-:W-:Y:S01]  /*14a0*/  @!P1 IMAD.IADD R21, R21, 0x1, -R6.reuse ;  /* 0x0000000115159824 */ /* 0x100fe200078e0a06 */
[----:B------:R-:W-:Y:S01]  /*14b0*/  LOP3.LUT R22, R2, 0x90, RZ, 0xfc, !PT ;  /* 0x0000009002167812 */ /* 0x000fe200078efcff */
[----:B------:R-:W-:Y:S01]  /*14c0*/  IMAD.MOV.U32 R25, RZ, RZ, R23 ;  /* 0x000000ffff197224 */ /* 0x000fe200078e0017 */
[----:B------:R-:W-:Y:S01]  /*14d0*/  ISETP.GE.AND P0, PT, R26, RZ, PT ;  /* 0x000000ff1a00720c */ /* 0x000fe20003f06270 */
[----:B------:R-:W-:Y:S01]  /*14e0*/  @!P4 IMAD.MOV R17, RZ, RZ, -R17 ;  /* 0x000000ffff11c224 */ /* 0x000fe200078e0a11 */
[----:B------:R-:W-:Y:S01]  /*14f0*/  IABS R27, R22 ;  /* 0x00000016001b7213 */ /* 0x000fe20000000000 */
[----:B------:R-:W-:Y:S01]  /*1500*/  @!P2 IMAD.IADD R20, R20, 0x1, -R6 ;  /* 0x000000011414a824 */ /* 0x000fe200078e0a06 */
[----:B------:R-:W-:Y:S01]  /*1510*/  ISETP.GT.U32.AND P1, PT, R6, R21, PT ;  /* 0x000000150600720c */ /* 0x000fe20003f24070 */
[----:B------:R-:W-:Y:S01]  /*1520*/  IMAD.HI.U32 R23, R8, R25, RZ ;  /* 0x0000001908177227 */ /* 0x000fe200078e00ff */
[----:B------:R-:W-:-:S02]  /*1530*/  ISETP.GE.AND P4, PT, R22, RZ, PT ;  /* 0x000000ff1600720c */ /* 0x000fc40003f86270 */
[----:B------:R-:W-:Y:S01]  /*1540*/  ISETP.GT.U32.AND P2, PT, R6, R20, PT ;  /* 0x000000140600720c */ /* 0x000fe20003f44070 */
[----:B------:R-:W-:-:S04]  /*1550*/  IMAD.HI.U32 R22, R8, R27, RZ ;  /* 0x0000001b08167227 */ /* 0x000fc800078e00ff */
[----:B------:R-:W-:Y:S02]  /*1560*/  IMAD.MOV R23, RZ, RZ, -R23 ;  /* 0x000000ffff177224 */ /* 0x000fe400078e0a17 */
[----:B------:R-:W-:Y:S02]  /*1570*/  IMAD.MOV R26, RZ, RZ, -R24 ;  /* 0x000000ffff1a7224 */ /* 0x000fe400078e0a18 */
[----:B------:R-:W-:-:S04]  /*1580*/  IMAD.HI.U32 R24, R8, R33, RZ ;  /* 0x0000002108187227 */ /* 0x000fc800078e00ff */
[----:B------:R-:W-:Y:S02]  /*1590*/  IMAD.MOV R22, RZ, RZ, -R22 ;  /* 0x000000ffff167224 */ /* 0x000fe400078e0a16 */
[C---:B------:R-:W-:Y:S02]  /*15a0*/  IMAD R23, R6.reuse, R23, R25 ;  /* 0x0000001706177224 */ /* 0x040fe400078e0219 */
[C---:B------:R-:W-:Y:S01]  /*15b0*/  IMAD R25, R6.reuse, R26, R31 ;  /* 0x0000001a06197224 */ /* 0x040fe200078e021f */
[----:B------:R-:W-:Y:S01]  /*15c0*/  IABS R31, R32 ;  /* 0x00000020001f7213 */ /* 0x000fe20000000000 */
[----:B------:R-:W-:Y:S02]  /*15d0*/  IMAD.MOV R24, RZ, RZ, -R24 ;  /* 0x000000ffff187224 */ /* 0x000fe400078e0a18 */
[C---:B------:R-:W-:Y:S02]  /*15e0*/  IMAD R22, R6.reuse, R22, R27 ;  /* 0x0000001606167224 */ /* 0x040fe400078e021b */
[C---:B------:R-:W-:Y:S01]  /*15f0*/  IMAD R27, R6.reuse, R24, R33 ;  /* 0x00000018061b7224 */ /* 0x040fe200078e0221 */
[----:B------:R-:W-:Y:S01]  /*1600*/  IABS R33, R34 ;  /* 0x0000002200217213 */ /* 0x000fe20000000000 */
[--C-:B------:R-:W-:Y:S01]  /*1610*/  @!P1 IMAD.IADD R21, R21, 0x1, -R6.reuse ;  /* 0x0000000115159824 */ /* 0x100fe200078e0a06 */
[----:B------:R-:W-:Y:S01]  /*1620*/  ISETP.GT.U32.AND P1, PT, R6, R25, PT ;  /* 0x000000190600720c */ /* 0x000fe20003f24070 */
[----:B------:R-:W-:Y:S01]  /*1630*/  @!P2 IMAD.IADD R20, R20, 0x1, -R6 ;  /* 0x000000011414a824 */ /* 0x000fe200078e0a06 */
[C---:B------:R-:W-:Y:S01]  /*1640*/  ISETP.GT.U32.AND P2, PT, R6.reuse, R22, PT ;  /* 0x000000160600720c */ /* 0x040fe20003f44070 */
[----:B------:R-:W-:Y:S01]  /*1650*/  @!P6 IMAD.MOV R21, RZ, RZ, -R21 ;  /* 0x000000ffff15e224 */ /* 0x000fe200078e0a15 */
[C---:B------:R-:W-:Y:S01]  /*1660*/  ISETP.GT.U32.AND P6, PT, R6.reuse, R27, PT ;  /* 0x0000001b0600720c */ /* 0x040fe20003fc4070 */
[----:B------:R-:W-:Y:S01]  /*1670*/  @!P5 IMAD.MOV R20, RZ, RZ, -R20 ;  /* 0x000000ffff14d224 */ /* 0x000fe200078e0a14 */
[----:B------:R-:W-:Y:S01]  /*1680*/  ISETP.GT.U32.AND P5, PT, R6, R23, PT ;  /* 0x000000170600720c */ /* 0x000fe20003fa4070 */
[----:B------:R-:W-:-:S04]  /*1690*/  IMAD.HI.U32 R26, R8, R33, RZ ;  /* 0x00000021081a7227 */ /* 0x000fc800078e00ff */
[----:B------:R-:W-:-:S04]  /*16a0*/  IMAD.HI.U32 R28, R8, R35, RZ ;  /* 0x00000023081c7227 */ /* 0x000fc800078e00ff */
[--C-:B------:R-:W-:Y:S02]  /*16b0*/  @!P1 IMAD.IADD R25, R25, 0x1, -R6.reuse ;  /* 0x0000000119199824 */ /* 0x100fe400078e0a06 */
[--C-:B------:R-:W-:Y:S02]  /*16c0*/  @!P6 IMAD.IADD R27, R27, 0x1, -R6.reuse ;  /* 0x000000011b1be824 */ /* 0x100fe400078e0a06 */
[----:B------:R-:W-:Y:S01]  /*16d0*/  @!P5 IMAD.IADD R23, R23, 0x1, -R6 ;  /* 0x000000011717d824 */ /* 0x000fe200078e0a06 */
[C---:B------:R-:W-:Y:S01]  /*16e0*/  ISETP.GT.U32.AND P1, PT, R6.reuse, R25, PT ;  /* 0x000000190600720c */ /* 0x040fe20003f24070 */
[----:B------:R-:W-:Y:S01]  /*16f0*/  IMAD.MOV R26, RZ, RZ, -R26 ;  /* 0x000000ffff1a7224 */ /* 0x000fe200078e0a1a */
[C---:B------:R-:W-:Y:S01]  /*1700*/  ISETP.GT.U32.AND P6, PT, R6.reuse, R27, PT ;  /* 0x0000001b0600720c */ /* 0x040fe20003fc4070 */
[----:B------:R-:W-:Y:S01]  /*1710*/  IMAD.MOV R28, RZ, RZ, -R28 ;  /* 0x000000ffff1c7224 */ /* 0x000fe200078e0a1c */
[C---:B------:R-:W-:Y:S01]  /*1720*/  ISETP.GT.U32.AND P5, PT, R6.reuse, R23, PT ;  /* 0x000000170600720c */ /* 0x040fe20003fa4070 */
[----:B------:R-:W-:-:S02]  /*1730*/  IMAD R33, R6, R26, R33 ;  /* 0x0000001a06217224 */ /* 0x000fc400078e0221 */
[----:B------:R-:W-:-:S04]  /*1740*/  IMAD.HI.U32 R24, R8, R31, RZ ;  /* 0x0000001f08187227 */ /* 0x000fc800078e00ff */
[C---:B------:R-:W-:Y:S02]  /*1750*/  IMAD R35, R6.reuse, R28, R35 ;  /* 0x0000001c06237224 */ /* 0x040fe400078e0223 */
[----:B------:R-:W-:Y:S01]  /*1760*/  @!P1 IMAD.IADD R25, R25, 0x1, -R6 ;  /* 0x0000000119199824 */ /* 0x000fe200078e0a06 */
[C---:B------:R-:W-:Y:S01]  /*1770*/  ISETP.GT.U32.AND P1, PT, R6.reuse, R33, PT ;  /* 0x000000210600720c */ /* 0x040fe20003f24070 */
[----:B------:R-:W-:Y:S02]  /*1780*/  IMAD.MOV R24, RZ, RZ, -R24 ;  /* 0x000000ffff187224 */ /* 0x000fe400078e0a18 */
[--C-:B------:R-:W-:Y:S01]  /*1790*/  @!P6 IMAD.IADD R27, R27, 0x1, -R6.reuse ;  /* 0x000000011b1be824 */ /* 0x100fe200078e0a06 */
[C---:B------:R-:W-:Y:S01]  /*17a0*/  ISETP.GT.U32.AND P6, PT, R6.reuse, R35, PT ;  /* 0x000000230600720c */ /* 0x040fe20003fc4070 */
[----:B------:R-:W-:Y:S02]  /*17b0*/  IMAD R31, R6, R24, R31 ;  /* 0x00000018061f7224 */ /* 0x000fe400078e021f */
[----:B------:R-:W-:-:S02]  /*17c0*/  @!P5 IMAD.IADD R23, R23, 0x1, -R6 ;  /* 0x000000011717d824 */ /* 0x000fc400078e0a06 */
[----:B------:R-:W-:Y:S01]  /*17d0*/  @!P2 IMAD.IADD R22, R22, 0x1, -R6 ;  /* 0x000000011616a824 */ /* 0x000fe200078e0a06 */
[----:B------:R-:W-:Y:S01]  /*17e0*/  ISETP.GT.U32.AND P5, PT, R6, R31, PT ;  /* 0x0000001f0600720c */ /* 0x000fe20003fa4070 */
[----:B------:R-:W-:-:S03]  /*17f0*/  IMAD.HI.U32 R26, R8, R39, RZ ;  /* 0x00000027081a7227 */ /* 0x000fc600078e00ff */
[C---:B------:R-:W-:Y:S01]  /*1800*/  ISETP.GT.U32.AND P2, PT, R6.reuse, R22, PT ;  /* 0x000000160600720c */ /* 0x040fe20003f44070 */
[--C-:B------:R-:W-:Y:S02]  /*1810*/  @!P1 IMAD.IADD R33, R33, 0x1, -R6.reuse ;  /* 0x0000000121219824 */ /* 0x100fe400078e0a06 */
[----:B------:R-:W-:Y:S02]  /*1820*/  @!P6 IMAD.IADD R35, R35, 0x1, -R6 ;  /* 0x000000012323e824 */ /* 0x000fe400078e0a06 */
[----:B------:R-:W-:Y:S01]  /*1830*/  IMAD.MOV R26, RZ, RZ, -R26 ;  /* 0x000000ffff1a7224 */ /* 0x000fe200078e0a1a */
[----:B------:R-:W-:Y:S01]  /*1840*/  ISETP.GT.U32.AND P6, PT, R6, R33, PT ;  /* 0x000000210600720c */ /* 0x000fe20003fc4070 */
[----:B------:R-:W-:-:S04]  /*1850*/  IMAD.HI.U32 R24, R8, R37, RZ ;  /* 0x0000002508187227 */ /* 0x000fc800078e00ff */
[----:B------:R-:W-:Y:S01]  /*1860*/  @!P5 IMAD.IADD R31, R31, 0x1, -R6 ;  /* 0x000000011f1fd824 */ /* 0x000fe200078e0a06 */
[----:B------:R-:W-:Y:S01]  /*1870*/  ISETP.GE.AND P5, PT, R32, RZ, PT ;  /* 0x000000ff2000720c */ /* 0x000fe20003fa6270 */
[----:B------:R-:W-:Y:S01]  /*1880*/  IMAD R39, R6, R26, R39 ;  /* 0x0000001a06277224 */ /* 0x000fe200078e0227 */
[----:B------:R-:W-:Y:S01]  /*1890*/  LOP3.LUT R32, R2, 0x40, RZ, 0xfc, !PT ;  /* 0x0000004002207812 */ /* 0x000fe200078efcff */
[----:B------:R-:W-:Y:S01]  /*18a0*/  IMAD.MOV R24, RZ, RZ, -R24 ;  /* 0x000000ffff187224 */ /* 0x000fe200078e0a18 */
[----:B------:R-:W-:Y:S01]  /*18b0*/  ISETP.GT.U32.AND P1, PT, R6, R31, PT ;  /* 0x0000001f0600720c */ /* 0x000fe20003f24070 */
[--C-:B------:R-:W-:Y:S01]  /*18c0*/  @!P2 IMAD.IADD R22, R22, 0x1, -R6.reuse ;  /* 0x000000011616a824 */ /* 0x100fe200078e0a06 */
[----:B------:R-:W-:Y:S01]  /*18d0*/  IABS R43, R32 ;  /* 0x00000020002b7213 */ /* 0x000fe20000000000 */
[----:B------:R-:W-:Y:S01]  /*18e0*/  @!P6 IMAD.IADD R33, R33, 0x1, -R6 ;  /* 0x000000012121e824 */ /* 0x000fe200078e0a06 */
[C---:B------:R-:W-:Y:S01]  /*18f0*/  ISETP.GT.U32.AND P6, PT, R6.reuse, R39, PT ;  /* 0x000000270600720c */ /* 0x040fe20003fc4070 */
[----:B------:R-:W-:Y:S01]  /*1900*/  IMAD R37, R6, R24, R37 ;  /* 0x0000001806257224 */ /* 0x000fe200078e0225 */
[----:B------:R-:W-:Y:S01]  /*1910*/  ISETP.GE.AND P2, PT, R30, RZ, PT ;  /* 0x000000ff1e00720c */ /* 0x000fe20003f46270 */
[----:B------:R-:W-:-:S04]  /*1920*/  IMAD.HI.U32 R24, R8, R43, RZ ;  /* 0x0000002b08187227 */ /* 0x000fc800078e00ff */
[----:B------:R-:W-:Y:S02]  /*1930*/  IMAD.MOV R26, RZ, RZ, -R24 ;  /* 0x000000ffff1a7224 */ /* 0x000fe400078e0a18 */
[----:B------:R-:W-:Y:S01]  /*1940*/  @!P4 IMAD.MOV R22, RZ, RZ, -R22 ;  /* 0x000000ffff16c224 */ /* 0x000fe200078e0a16 */
[----:B------:R-:W-:Y:S01]  /*1950*/  ISETP.GT.U32.AND P4, PT, R6, R35, PT ;  /* 0x000000230600720c */ /* 0x000fe20003f84070 */
[----:B------:R-:W-:-:S04]  /*1960*/  IMAD.HI.U32 R28, R8, R41, RZ ;  /* 0x00000029081c7227 */ /* 0x000fc800078e00ff */
[C---:B------:R-:W-:Y:S02]  /*1970*/  IMAD R43, R6.reuse, R26, R43 ;  /* 0x0000001a062b7224 */ /* 0x040fe400078e022b */
[----:B------:R-:W-:Y:S02]  /*1980*/  IMAD.MOV R28, RZ, RZ, -R28 ;  /* 0x000000ffff1c7224 */ /* 0x000fe400078e0a1c */
[----:B------:R-:W-:Y:S01]  /*1990*/  @!P6 IMAD.IADD R39, R39, 0x1, -R6 ;  /* 0x000000012727e824 */ /* 0x000fe200078e0a06 */
[----:B------:R-:W-:Y:S01]  /*19a0*/  ISETP.GT.U32.AND P6, PT, R6, R43, PT ;  /* 0x0000002b0600720c */ /* 0x000fe20003fc4070 */
[----:B------:R-:W-:-:S04]  /*19b0*/  IMAD.HI.U32 R24, R8, R45, RZ ;  /* 0x0000002d08187227 */ /* 0x000fc800078e00ff */
[C---:B------:R-:W-:Y:S02]  /*19c0*/  IMAD R41, R6.reuse, R28, R41 ;  /* 0x0000001c06297224 */ /* 0x040fe400078e0229 */
[----:B------:R-:W-:Y:S02]  /*19d0*/  IMAD.MOV R24, RZ, RZ, -R24 ;  /* 0x000000ffff187224 */ /* 0x000fe400078e0a18 */
[--C-:B------:R-:W-:Y:S01]  /*19e0*/  @!P4 IMAD.IADD R35, R35, 0x1, -R6.reuse ;  /* 0x000000012323c824 */ /* 0x100fe200078e0a06 */
[C---:B------:R-:W-:Y:S01]  /*19f0*/  ISETP.GT.U32.AND P4, PT, R6.reuse, R41, PT ;  /* 0x000000290600720c */ /* 0x040fe20003f84070 */
[C---:B------:R-:W-:Y:S02]  /*1a00*/  IMAD R45, R6.reuse, R24, R45 ;  /* 0x00000018062d7224 */ /* 0x040fe400078e022d */
[--C-:B------:R-:W-:Y:S01]  /*1a10*/  @!P1 IMAD.IADD R31, R31, 0x1, -R6.reuse ;  /* 0x000000011f1f9824 */ /* 0x100fe200078e0a06 */
[C---:B------:R-:W-:Y:S01]  /*1a20*/  ISETP.GT.U32.AND P1, PT, R6.reuse, R37, PT ;  /* 0x000000250600720c */ /* 0x040fe20003f24070 */
[----:B------:R-:W-:Y:S01]  /*1a30*/  @!P6 IMAD.IADD R43, R43, 0x1, -R6 ;  /* 0x000000012b2be824 */ /* 0x000fe200078e0a06 */
[----:B------:R-:W-:Y:S01]  /*1a40*/  ISETP.GT.U32.AND P6, PT, R6, R45, PT ;  /* 0x0000002d0600720c */ /* 0x000fe20003fc4070 */
[----:B------:R-:W-:-:S04]  /*1a50*/  IMAD.HI.U32 R26, R8, R47, RZ ;  /* 0x0000002f081a7227 */ /* 0x000fc800078e00ff */
[----:B------:R-:W-:Y:S02]  /*1a60*/  IMAD.MOV R26, RZ, RZ, -R26 ;  /* 0x000000ffff1a7224 */ /* 0x000fe400078e0a1a */
[--C-:B------:R-:W-:Y:S01]  /*1a70*/  @!P4 IMAD.IADD R41, R41, 0x1, -R6.reuse ;  /* 0x000000012929c824 */ /* 0x100fe200078e0a06 */
[----:B------:R-:W-:Y:S01]  /*1a80*/  ISETP.GE.AND P4, PT, R36, RZ, PT ;  /* 0x000000ff2400720c */ /* 0x000fe20003f86270 */
[----:B------:R-:W-:Y:S01]  /*1a90*/  IMAD R47, R6, R26, R47 ;  /* 0x0000001a062f7224 */ /* 0x000fe200078e022f */
[----:B------:R-:W-:Y:S01]  /*1aa0*/  LOP3.LUT R36, R2, 0x18, RZ, 0xfc, !PT ;  /* 0x0000001802247812 */ /* 0x000fe200078efcff */
[--C-:B------:R-:W-:Y:S01]  /*1ab0*/  @!P1 IMAD.IADD R37, R37, 0x1, -R6.reuse ;  /* 0x0000000125259824 */ /* 0x100fe200078e0a06 */
[----:B------:R-:W-:Y:S01]  /*1ac0*/  ISETP.GE.AND P1, PT, R34, RZ, PT ;  /* 0x000000ff2200720c */ /* 0x000fe20003f26270 */
[----:B------:R-:W-:Y:S01]  /*1ad0*/  IMAD.HI.U32 R28, R8, R49, RZ ;  /* 0x00000031081c7227 */ /* 0x000fe200078e00ff */
[----:B------:R-:W-:Y:S02]  /*1ae0*/  IABS R53, R36 ;  /* 0x0000002400357213 */ /* 0x000fe40000000000 */
[----:B------:R-:W-:Y:S01]  /*1af0*/  LOP3.LUT R34, R2, 0x20, RZ, 0xfc, !PT ;  /* 0x0000002002227812 */ /* 0x000fe200078efcff */
[----:B------:R-:W-:Y:S01]  /*1b00*/  @!P6 IMAD.IADD R45, R45, 0x1, -R6 ;  /* 0x000000012d2de824 */ /* 0x000fe200078e0a06 */
[C---:B------:R-:W-:Y:S01]  /*1b10*/  ISETP.GT.U32.AND P6, PT, R6.reuse, R47, PT ;  /* 0x0000002f0600720c */ /* 0x040fe20003fc4070 */
[----:B------:R-:W-:Y:S01]  /*1b20*/  @!P0 IMAD.MOV R25, RZ, RZ, -R25 ;  /* 0x000000ffff198224 */ /* 0x000fe200078e0a19 */
[----:B------:R-:W-:Y:S01]  /*1b30*/  ISETP.GT.U32.AND P0, PT, R6, R39, PT ;  /* 0x000000270600720c */ /* 0x000fe20003f04070 */
[----:B------:R-:W-:Y:S01]  /*1b40*/  IMAD.MOV R28, RZ, RZ, -R28 ;  /* 0x000000ffff1c7224 */ /* 0x000fe200078e0a1c */
[----:B------:R-:W-:Y:S01]  /*1b50*/  IABS R51, R34 ;  /* 0x0000002200337213 */ /* 0x000fe20000000000 */
[----:B------:R-:W-:-:S04]  /*1b60*/  IMAD.HI.U32 R26, R8, R53, RZ ;  /* 0x00000035081a7227 */ /* 0x000fc800078e00ff */
[C---:B------:R-:W-:Y:S02]  /*1b70*/  IMAD R49, R6.reuse, R28, R49 ;  /* 0x0000001c06317224 */ /* 0x040fe400078e0231 */
[----:B------:R-:W-:Y:S02]  /*1b80*/  IMAD.MOV R26, RZ, RZ, -R26 ;  /* 0x000000ffff1a7224 */ /* 0x000fe400078e0a1a */
[----:B------:R-:W-:Y:S01]  /*1b90*/  @!P3 IMAD.MOV R23, RZ, RZ, -R23 ;  /* 0x000000ffff17b224 */ /* 0x000fe200078e0a17 */
[C---:B------:R-:W-:Y:S01]  /*1ba0*/  ISETP.GT.U32.AND P3, PT, R6.reuse, R37, PT ;  /* 0x000000250600720c */ /* 0x040fe20003f64070 */
[----:B------:R-:W-:Y:S01]  /*1bb0*/  @!P2 IMAD.MOV R27, RZ, RZ, -R27 ;  /* 0x000000ffff1ba224 */ /* 0x000fe200078e0a1b */
[----:B------:R-:W-:Y:S01]  /*1bc0*/  ISETP.GT.U32.AND P2, PT, R6, R41, PT ;  /* 0x000000290600720c */ /* 0x000fe20003f44070 */
[----:B------:R-:W-:-:S04]  /*1bd0*/  IMAD.HI.U32 R24, R8, R51, RZ ;  /* 0x0000003308187227 */ /* 0x000fc800078e00ff */
[----:B------:R-:W-:-:S04]  /*1be0*/  IMAD.HI.U32 R28, R8, R55, RZ ;  /* 0x00000037081c7227 */ /* 0x000fc800078e00ff */
[----:B------:R-:W-:-:S04]  /*1bf0*/  IMAD.HI.U32 R30, R8, R57, RZ ;  /* 0x00000039081e7227 */ /* 0x000fc800078e00ff */
[----:B------:R-:W-:-:S04]  /*1c00*/  IMAD.HI.U32 R8, R8, R59, RZ ;  /* 0x0000003b08087227 */ /* 0x000fc800078e00ff */
[C---:B------:R-:W-:Y:S02]  /*1c10*/  IMAD R53, R6.reuse, R26, R53 ;  /* 0x0000001a06357224 */ /* 0x040fe400078e0235 */
[----:B------:R-:W-:Y:S02]  /*1c20*/  IMAD.MOV R24, RZ, RZ, -R24 ;  /* 0x000000ffff187224 */ /* 0x000fe400078e0a18 */
[----:B------:R-:W-:Y:S02]  /*1c30*/  IMAD.MOV R8, RZ, RZ, -R8 ;  /* 0x000000ffff087224 */ /* 0x000fe400078e0a08 */
[--C-:B------:R-:W-:Y:S02]  /*1c40*/  @!P6 IMAD.IADD R47, R47, 0x1, -R6.reuse ;  /* 0x000000012f2fe824 */ /* 0x100fe400078e0a06 */
[----:B------:R-:W-:Y:S01]  /*1c50*/  @!P0 IMAD.IADD R39, R39, 0x1, -R6 ;  /* 0x0000000127278824 */ /* 0x000fe200078e0a06 */
[C---:B------:R-:W-:Y:S01]  /*1c60*/  ISETP.GT.U32.AND P0, PT, R6.reuse, R53, PT ;  /* 0x000000350600720c */ /* 0x040fe20003f04070 */
[C---:B------:R-:W-:Y:S01]  /*1c70*/  IMAD R51, R6.reuse, R24, R51 ;  /* 0x0000001806337224 */ /* 0x040fe200078e0233 */
[C---:B------:R-:W-:Y:S01]  /*1c80*/  ISETP.GT.U32.AND P6, PT, R6.reuse, R47, PT ;  /* 0x0000002f0600720c */ /* 0x040fe20003fc4070 */
[----:B------:R-:W-:Y:S01]  /*1c90*/  @!P5 IMAD.MOV R31, RZ, RZ, -R31 ;  /* 0x000000ffff1fd224 */ /* 0x000fe200078e0a1f */
[C---:B------:R-:W-:Y:S01]  /*1ca0*/  ISETP.GT.U32.AND P5, PT, R6.reuse, R43, PT ;  /* 0x0000002b0600720c */ /* 0x040fe20003fa4070 */
[----:B------:R-:W-:-:S02]  /*1cb0*/  IMAD R59, R6, R8, R59 ;  /* 0x00000008063b7224 */ /* 0x000fc400078e023b */
[----:B------:R-:W-:Y:S01]  /*1cc0*/  @!P1 IMAD.MOV R33, RZ, RZ, -R33 ;  /* 0x000000ffff219224 */ /* 0x000fe200078e0a21 */
[C---:B------:R-:W-:Y:S01]  /*1cd0*/  ISETP.GT.U32.AND P1, PT, R6.reuse, R45, PT ;  /* 0x0000002d0600720c */ /* 0x040fe20003f24070 */
[----:B------:R-:W-:Y:S01]  /*1ce0*/  @!P4 IMAD.MOV R35, RZ, RZ, -R35 ;  /* 0x000000ffff23c224 */ /* 0x000fe200078e0a23 */
[C---:B------:R-:W-:Y:S01]  /*1cf0*/  ISETP.GT.U32.AND P4, PT, R6.reuse, R49, PT ;  /* 0x000000310600720c */ /* 0x040fe20003f84070 */
[--C-:B------:R-:W-:Y:S01]  /*1d00*/  @!P3 IMAD.IADD R37, R37, 0x1, -R6.reuse ;  /* 0x000000012525b824 */ /* 0x100fe200078e0a06 */
[C---:B------:R-:W-:Y:S01]  /*1d10*/  ISETP.GT.U32.AND P3, PT, R6.reuse, R51, PT ;  /* 0x000000330600720c */ /* 0x040fe20003f64070 */
[----:B------:R-:W-:Y:S01]  /*1d20*/  @!P2 IMAD.IADD R41, R41, 0x1, -R6 ;  /* 0x000000012929a824 */ /* 0x000fe200078e0a06 */
[----:B------:R-:W-:Y:S01]  /*1d30*/  ISETP.GT.U32.AND P2, PT, R6, R59, PT ;  /* 0x0000003b0600720c */ /* 0x000fe20003f44070 */
[----:B------:R-:W-:Y:S02]  /*1d40*/  IMAD.MOV R28, RZ, RZ, -R28 ;  /* 0x000000ffff1c7224 */ /* 0x000fe400078e0a1c */
[----:B------:R-:W-:-:S02]  /*1d50*/  IMAD.MOV R30, RZ, RZ, -R30 ;  /* 0x000000ffff1e7224 */ /* 0x000fc400078e0a1e */
[C---:B------:R-:W-:Y:S02]  /*1d60*/  IMAD R55, R6.reuse, R28, R55 ;  /* 0x0000001c06377224 */ /* 0x040fe400078e0237 */
[----:B------:R-:W-:Y:S02]  /*1d70*/  IMAD R57, R6, R30, R57 ;  /* 0x0000001e06397224 */ /* 0x000fe400078e0239 */
[--C-:B------:R-:W-:Y:S01]  /*1d80*/  @!P0 IMAD.IADD R53, R53, 0x1, -R6.reuse ;  /* 0x0000000135358824 */ /* 0x100fe200078e0a06 */
[----:B------:R-:W-:Y:S01]  /*1d90*/  ISETP.GE.AND P0, PT, R32, RZ, PT ;  /* 0x000000ff2000720c */ /* 0x000fe20003f06270 */
[--C-:B------:R-:W-:Y:S01]  /*1da0*/  @!P5 IMAD.IADD R43, R43, 0x1, -R6.reuse ;  /* 0x000000012b2bd824 */ /* 0x100fe200078e0a06 */
[C---:B------:R-:W-:Y:S01]  /*1db0*/  ISETP.GT.U32.AND P5, PT, R6.reuse, R55, PT ;  /* 0x000000370600720c */ /* 0x040fe20003fa4070 */
[--C-:B------:R-:W-:Y:S01]  /*1dc0*/  @!P6 IMAD.IADD R47, R47, 0x1, -R6.reuse ;  /* 0x000000012f2fe824 */ /* 0x100fe200078e0a06 */
[----:B------:R-:W-:Y:S01]  /*1dd0*/  ISETP.GT.U32.AND P6, PT, R6, R57, PT ;  /* 0x000000390600720c */ /* 0x000fe20003fc4070 */
[--C-:B------:R-:W-:Y:S01]  /*1de0*/  @!P1 IMAD.IADD R45, R45, 0x1, -R6.reuse ;  /* 0x000000012d2d9824 */ /* 0x100fe200078e0a06 */
[----:B------:R-:W-:Y:S01]  /*1df0*/  ISETP.GE.AND P1, PT, R38, RZ, PT ;  /* 0x000000ff2600720c */ /* 0x000fe20003f26270 */
[--C-:B------:R-:W-:Y:S01]  /*1e00*/  @!P4 IMAD.IADD R49, R49, 0x1, -R6.reuse ;  /* 0x000000013131c824 */ /* 0x100fe200078e0a06 */
[----:B------:R-:W-:Y:S01]  /*1e10*/  ISETP.GE.AND P4, PT, R40, RZ, PT ;  /* 0x000000ff2800720c */ /* 0x000fe20003f86270 */
[--C-:B------:R-:W-:Y:S01]  /*1e20*/  @!P3 IMAD.IADD R51, R51, 0x1, -R6.reuse ;  /* 0x000000013333b824 */ /* 0x100fe200078e0a06 */
[----:B------:R-:W-:Y:S01]  /*1e30*/  ISETP.GE.AND P3, PT, R42, RZ, PT ;  /* 0x000000ff2a00720c */ /* 0x000fe20003f66270 */
[----:B------:R-:W-:Y:S01]  /*1e40*/  @!P2 IMAD.IADD R59, R59, 0x1, -R6 ;  /* 0x000000013b3ba824 */ /* 0x000fe200078e0a06 */
[----:B------:R-:W-:Y:S01]  /*1e50*/  ISETP.GE.AND P2, PT, R44, RZ, PT ;  /* 0x000000ff2c00720c */ /* 0x000fe20003f46270 */
[----:B------:R-:W-:-:S02]  /*1e60*/  @!P0 IMAD.MOV R43, RZ, RZ, -R43 ;  /* 0x000000ffff2b8224 */ /* 0x000fc400078e0a2b */
[--C-:B------:R-:W-:Y:S01]  /*1e70*/  @!P5 IMAD.IADD R55, R55, 0x1, -R6.reuse ;  /* 0x000000013737d824 */ /* 0x100fe200078e0a06 */
[----:B------:R-:W-:Y:S01]  /*1e80*/  ISETP.GT.U32.AND P0, PT, R6, R59, PT ;  /* 0x0000003b0600720c */ /* 0x000fe20003f04070 */
[--C-:B------:R-:W-:Y:S01]  /*1e90*/  @!P6 IMAD.IADD R57, R57, 0x1, -R6.reuse ;  /* 0x000000013939e824 */ /* 0x100fe200078e0a06 */
[----:B------:R-:W-:Y:S01]  /*1ea0*/  ISETP.GE.AND P5, PT, R46, RZ, PT ;  /* 0x000000ff2e00720c */ /* 0x000fe20003fa6270 */
[----:B------:R-:W-:Y:S01]  /*1eb0*/  @!P1 IMAD.MOV R37, RZ, RZ, -R37 ;  /* 0x000000ffff259224 */ /* 0x000fe200078e0a25 */
[C---:B------:R-:W-:Y:S01]  /*1ec0*/  ISETP.GT.U32.AND P1, PT, R6.reuse, R49, PT ;  /* 0x000000310600720c */ /* 0x040fe20003f24070 */
[----:B------:R-:W-:Y:S01]  /*1ed0*/  @!P4 IMAD.MOV R39, RZ, RZ, -R39 ;  /* 0x000000ffff27c224 */ /* 0x000fe200078e0a27 */
[C---:B------:R-:W-:Y:S01]  /*1ee0*/  ISETP.GT.U32.AND P4, PT, R6.reuse, R51, PT ;  /* 0x000000330600720c */ /* 0x040fe20003f84070 */
[----:B------:R-:W-:Y:S01]  /*1ef0*/  @!P3 IMAD.MOV R41, RZ, RZ, -R41 ;  /* 0x000000ffff29b224 */ /* 0x000fe200078e0a29 */
[C---:B------:R-:W-:Y:S01]  /*1f00*/  ISETP.GT.U32.AND P3, PT, R6.reuse, R53, PT ;  /* 0x000000350600720c */ /* 0x040fe20003f64070 */
[----:B------:R-:W-:Y:S01]  /*1f10*/  @!P2 IMAD.MOV R45, RZ, RZ, -R45 ;  /* 0x000000ffff2da224 */ /* 0x000fe200078e0a2d */
[C---:B------:R-:W-:Y:S01]  /*1f20*/  ISETP.GT.U32.AND P6, PT, R6.reuse, R55, PT ;  /* 0x000000370600720c */ /* 0x040fe20003fc4070 */
[----:B------:R-:W-:Y:S01]  /*1f30*/  IMAD R5, R5, UR4, RZ ;  /* 0x0000000405057c24 */ /* 0x000fe2000f8e02ff */
[----:B------:R-:W-:Y:S01]  /*1f40*/  ISETP.GT.U32.AND P2, PT, R6, R57, PT ;  /* 0x000000390600720c */ /* 0x000fe20003f44070 */
[--C-:B------:R-:W-:Y:S01]  /*1f50*/  @!P0 IMAD.IADD R59, R59, 0x1, -R6.reuse ;  /* 0x000000013b3b8824 */ /* 0x100fe200078e0a06 */
[----:B------:R-:W-:Y:S01]  /*1f60*/  ISETP.GE.AND P0, PT, R50, RZ, PT ;  /* 0x000000ff3200720c */ /* 0x000fe20003f06270 */
[----:B------:R-:W-:Y:S01]  /*1f70*/  @!P5 IMAD.MOV R47, RZ, RZ, -R47 ;  /* 0x000000ffff2fd224 */ /* 0x000fe200078e0a2f */
[----:B------:R-:W-:Y:S01]  /*1f80*/  ISETP.GE.AND P5, PT, R2, RZ, PT ;  /* 0x000000ff0200720c */ /* 0x000fe20003fa6270 */
[--C-:B------:R-:W-:Y:S01]  /*1f90*/  @!P1 IMAD.IADD R49, R49, 0x1, -R6.reuse ;  /* 0x0000000131319824 */ /* 0x100fe200078e0a06 */
[----:B------:R-:W-:Y:S01]  /*1fa0*/  ISETP.GE.AND P1, PT, R48, RZ, PT ;  /* 0x000000ff3000720c */ /* 0x000fe20003f26270 */
[--C-:B------:R-:W-:Y:S01]  /*1fb0*/  @!P4 IMAD.IADD R51, R51, 0x1, -R6.reuse ;  /* 0x000000013333c824 */ /* 0x100fe200078e0a06 */
[----:B------:R-:W-:Y:S01]  /*1fc0*/  ISETP.GE.AND P4, PT, R34, RZ, PT ;  /* 0x000000ff2200720c */ /* 0x000fe20003f86270 */
[--C-:B------:R-:W-:Y:S01]  /*1fd0*/  @!P3 IMAD.IADD R53, R53, 0x1, -R6.reuse ;  /* 0x000000013535b824 */ /* 0x100fe200078e0a06 */
[----:B------:R-:W-:Y:S01]  /*1fe0*/  ISETP.GE.AND P3, PT, R36, RZ, PT ;  /* 0x000000ff2400720c */ /* 0x000fe20003f66270 */
[--C-:B------:R-:W-:Y:S01]  /*1ff0*/  @!P6 IMAD.IADD R55, R55, 0x1, -R6.reuse ;  /* 0x000000013737e824 */ /* 0x100fe200078e0a06 */
[----:B------:R-:W-:Y:S01]  /*2000*/  ISETP.GE.AND P6, PT, R52, RZ, PT ;  /* 0x000000ff3400720c */ /* 0x000fe20003fc6270 */
[----:B------:R-:W-:Y:S01]  /*2010*/  @!P2 IMAD.IADD R57, R57, 0x1, -R6 ;  /* 0x000000013939a824 */ /* 0x000fe200078e0a06 */
[----:B------:R-:W-:Y:S01]  /*2020*/  ISETP.NE.AND P2, PT, R29, RZ, PT ;  /* 0x000000ff1d00720c */ /* 0x000fe20003f45270 */
[----:B------:R-:W-:Y:S01]  /*2030*/  @!P0 IMAD.MOV R55, RZ, RZ, -R55 ;  /* 0x000000ffff378224 */ /* 0x000fe200078e0a37 */
[----:B------:R-:W-:Y:S01]  /*2040*/  LOP3.LUT R29, RZ, R29, RZ, 0x33, !PT ;  /* 0x0000001dff1d7212 */ /* 0x000fe200078e33ff */
[----:B------:R-:W-:Y:S01]  /*2050*/  ULDC UR4, c[0x0][0x240] ;  /* 0x0000900000047ab9 */ /* 0x000fe20000000800 */
[----:B------:R-:W-:Y:S01]  /*2060*/  LEA R116, P0, R5, UR6, 0x1 ;  /* 0x0000000605747c11 */ /* 0x000fe2000f8008ff */
[----:B------:R-:W-:Y:S01]  /*2070*/  IMAD.SHL.U32 R8, R112, 0x80, RZ ;  /* 0x0000008070087824 */ /* 0x000fe200078e00ff */
[C---:B------:R-:W-:Y:S01]  /*2080*/  SEL R11, R29.reuse, R11, !P2 ;  /* 0x0000000b1d0b7207 */ /* 0x040fe20005000000 */
[----:B------:R-:W-:Y:S01]  /*2090*/  @!P1 IMAD.MOV R49, RZ, RZ, -R49 ;  /* 0x000000ffff319224 */ /* 0x000fe200078e0a31 */
[C---:B------:R-:W-:Y:S01]  /*20a0*/  SEL R9, R29.reuse, R9, !P2 ;  /* 0x000000091d097207 */ /* 0x040fe20005000000 */
[----:B------:R-:W-:Y:S01]  /*20b0*/  @!P4 IMAD.MOV R51, RZ, RZ, -R51 ;  /* 0x000000ffff33c224 */ /* 0x000fe200078e0a33 */
[----:B------:R-:W-:Y:S01]  /*20c0*/  SEL R10, R29, R10, !P2 ;  /* 0x0000000a1d0a7207 */ /* 0x000fe20005000000 */
[----:B------:R-:W-:Y:S01]  /*20d0*/  IMAD R11, R11, UR4, RZ ;  /* 0x000000040b0b7c24 */ /* 0x000fe2000f8e02ff */
[----:B------:R-:W-:Y:S01]  /*20e0*/  SEL R12, R29, R12, !P2 ;  /* 0x0000000c1d0c7207 */ /* 0x000fe20005000000 */
[----:B------:R-:W-:Y:S01]  /*20f0*/  IMAD R9, R9, UR4, RZ ;  /* 0x0000000409097c24 */ /* 0x000fe2000f8e02ff */
[----:B------:R-:W-:Y:S01]  /*2100*/  SEL R13, R29, R13, !P2 ;  /* 0x0000000d1d0d7207 */ /* 0x000fe20005000000 */
[----:B------:R-:W-:Y:S01]  /*2110*/  @!P3 IMAD.MOV R53, RZ, RZ, -R53 ;  /* 0x000000ffff35b224 */ /* 0x000fe200078e0a35 */
[----:B------:R-:W-:Y:S01]  /*2120*/  LEA.HI.X.SX32 R117, R5, UR7, 0x1, P0 ;  /* 0x0000000705757c11 */ /* 0x000fe200080f0eff */
[----:B------:R-:W-:Y:S01]  /*2130*/  @!P6 IMAD.MOV R57, RZ, RZ, -R57 ;  /* 0x000000ffff39e224 */ /* 0x000fe200078e0a39 */
[----:B------:R-:W-:Y:S01]  /*2140*/  ULDC.64 UR6, c[0x0][0x218] ;  /* 0x0000860000067ab9 */ /* 0x000fe20000000a00 */
[----:B------:R-:W-:Y:S01]  /*2150*/  LOP3.LUT R2, R7, 0x2000, R8, 0xf8, !PT ;  /* 0x0000200007027812 */ /* 0x000fe200078ef808 */
[----:B------:R-:W-:Y:S01]  /*2160*/  @!P5 IMAD.MOV R59, RZ, RZ, -R59 ;  /* 0x000000ffff3bd224 */ /* 0x000fe200078e0a3b */
[----:B------:R-:W-:Y:S01]  /*2170*/  LEA R7, P4, R11, UR6, 0x1 ;  /* 0x000000060b077c11 */ /* 0x000fe2000f8808ff */
[----:B------:R-:W-:Y:S01]  /*2180*/  IMAD R10, R10, UR4, RZ ;  /* 0x000000040a0a7c24 */ /* 0x000fe2000f8e02ff */
[----:B------:R-:W-:Y:S01]  /*2190*/  SEL R14, R29, R14, !P2 ;  /* 0x0000000e1d0e7207 */ /* 0x000fe20005000000 */
[----:B------:R-:W-:Y:S01]  /*21a0*/  IMAD R12, R12, UR4, RZ ;  /* 0x000000040c0c7c24 */ /* 0x000fe2000f8e02ff */
[----:B------:R-:W-:Y:S01]  /*21b0*/  LEA R6, P3, R9, UR6, 0x1 ;  /* 0x0000000609067c11 */ /* 0x000fe2000f8608ff */
[----:B------:R-:W-:Y:S01]  /*21c0*/  IMAD R13, R13, UR4, RZ ;  /* 0x000000040d0d7c24 */ /* 0x000fe2000f8e02ff */
[C---:B------:R-:W-:Y:S01]  /*21d0*/  SEL R15, R29.reuse, R15, !P2 ;  /* 0x0000000f1d0f7207 */ /* 0x040fe20005000000 */
[----:B------:R0:W-:Y:S01]  /*21e0*/  STL [R1+0xc0], R7 ;  /* 0x0000c00701007387 */ /* 0x0001e20000100800 */
[C---:B------:R-:W-:Y:S01]  /*21f0*/  SEL R16, R29.reuse, R16, !P2 ;  /* 0x000000101d107207 */ /* 0x040fe20005000000 */
[----:B------:R-:W-:Y:S01]  /*2200*/  IMAD R14, R14, UR4, RZ ;  /* 0x000000040e0e7c24 */ /* 0x000fe2000f8e02ff */
[C---:B------:R-:W-:Y:S01]  /*2210*/  SEL R17, R29.reuse, R17, !P2 ;  /* 0x000000111d117207 */ /* 0x040fe20005000000 */
[----:B------:R1:W-:Y:S01]  /*2220*/  STL [R1+0xb8], R6 ;  /* 0x0000b80601007387 */ /* 0x0003e20000100800 */
[----:B------:R-:W-:Y:S01]  /*2230*/  SEL R18, R29, R18, !P2 ;  /* 0x000000121d127207 */ /* 0x000fe20005000000 */
[----:B------:R-:W-:Y:S01]  /*2240*/  IMAD R15, R15, UR4, RZ ;  /* 0x000000040f0f7c24 */ /* 0x000fe2000f8e02ff */
[C---:B------:R-:W-:Y:S01]  /*2250*/  SEL R19, R29.reuse, R19, !P2 ;  /* 0x000000131d137207 */ /* 0x040fe20005000000 */
[----:B------:R-:W-:Y:S01]  /*2260*/  IMAD R16, R16, UR4, RZ ;  /* 0x0000000410107c24 */ /* 0x000fe2000f8e02ff */
        /* <DEDUP_REMOVED lines=42> */
[----:B------:R-:W-:Y:S01]  /*2510*/  LEA R8, P2, R10, UR6, 0x1 ;  /* 0x000000060a087c11 */ /* 0x000fe2000f8408ff */
[----:B------:R-:W-:Y:S01]  /*2520*/  IMAD R55, R55, UR4, RZ ;  /* 0x0000000437377c24 */ /* 0x000fe2000f8e02ff */
[----:B0-----:R-:W-:Y:S01]  /*2530*/  LEA R7, P1, R12, UR6, 0x1 ;  /* 0x000000060c077c11 */ /* 0x001fe2000f8208ff */
[----:B------:R-:W-:Y:S01]  /*2540*/  IMAD R57, R57, UR4, RZ ;  /* 0x0000000439397c24 */ /* 0x000fe2000f8e02ff */
[----:B-1----:R-:W-:Y:S01]  /*2550*/  LEA R6, P0, R13, UR6, 0x1 ;  /* 0x000000060d067c11 */ /* 0x002fe2000f8008ff */
[----:B------:R0:W-:Y:S01]  /*2560*/  STL [R1+0xb0], R8 ;  /* 0x0000b00801007387 */ /* 0x0001e20000100800 */
[----:B------:R-:W-:Y:S01]  /*2570*/  IMAD R29, R29, UR4, RZ ;  /* 0x000000041d1d7c24 */ /* 0x000fe2000f8e02ff */
[----:B------:R-:W-:-:S02]  /*2580*/  CS2R R58, SRZ ;  /* 0x00000000003a7805 */ /* 0x000fc4000001ff00 */
[----:B------:R1:W-:Y:S04]  /*2590*/  STL [R1+0xa4], R7 ;  /* 0x0000a40701007387 */ /* 0x0003e80000100800 */
[----:B------:R2:W-:Y:S01]  /*25a0*/  STL [R1+0x9c], R6 ;  /* 0x00009c0601007387 */ /* 0x0005e20000100800 */
[----:B0-----:R-:W-:Y:S02]  /*25b0*/  LEA R8, P6, R14, UR6, 0x1 ;  /* 0x000000060e087c11 */ /* 0x001fe4000f8c08ff */
[----:B-1----:R-:W-:-:S03]  /*25c0*/  LEA R7, P5, R15, UR6, 0x1 ;  /* 0x000000060f077c11 */ /* 0x002fc6000f8a08ff */
[----:B------:R0:W-:Y:S01]  /*25d0*/  STL [R1+0x94], R8 ;  /* 0x0000940801007387 */ /* 0x0001e20000100800 */
[----:B--2---:R-:W-:-:S03]  /*25e0*/  LEA.HI.X.SX32 R6, R11, UR7, 0x1, P4 ;  /* 0x000000070b067c11 */ /* 0x004fc6000a0f0eff */
[----:B------:R1:W-:Y:S04]  /*25f0*/  STL [R1+0x38], R7 ;  /* 0x0000380701007387 */ /* 0x0003e80000100800 */
[----:B------:R2:W-:Y:S01]  /*2600*/  STL [R1+0xbc], R6 ;  /* 0x0000bc0601007387 */ /* 0x0005e20000100800 */
[----:B0-----:R-:W-:Y:S02]  /*2610*/  LEA R8, P4, R16, UR6, 0x1 ;  /* 0x0000000610087c11 */ /* 0x001fe4000f8808ff */
[----:B-1----:R-:W-:-:S03]  /*2620*/  LEA.HI.X.SX32 R7, R9, UR7, 0x1, P3 ;  /* 0x0000000709077c11 */ /* 0x002fc600098f0eff */
[----:B------:R0:W-:Y:S01]  /*2630*/  STL [R1+0x30], R8 ;  /* 0x0000300801007387 */ /* 0x0001e20000100800 */
[----:B--2---:R-:W-:-:S03]  /*2640*/  LEA R6, P3, R17, UR6, 0x1 ;  /* 0x0000000611067c11 */ /* 0x004fc6000f8608ff */
[----:B------:R1:W-:Y:S04]  /*2650*/  STL [R1+0xb4], R7 ;  /* 0x0000b40701007387 */ /* 0x0003e80000100800 */
[----:B------:R2:W-:Y:S01]  /*2660*/  STL [R1+0x28], R6 ;  /* 0x0000280601007387 */ /* 0x0005e20000100800 */
[----:B0-----:R-:W-:Y:S02]  /*2670*/  LEA.HI.X.SX32 R8, R10, UR7, 0x1, P2 ;  /* 0x000000070a087c11 */ /* 0x001fe400090f0eff */
        /* <DEDUP_REMOVED lines=9> */
[----:B------:R1:W-:Y:S01]  /*2710*/  STL [R1+0x98], R7 ;  /* 0x0000980701007387 */ /* 0x0003e20000100800 */
[----:B------:R-:W-:-:S03]  /*2720*/  LEA.HI.X.SX32 R5, R5, UR7, 0x1, P0 ;  /* 0x0000000705057c11 */ /* 0x000fc600080f0eff */
[----:B------:R2:W-:Y:S01]  /*2730*/  STL [R1+0x8], R6 ;  /* 0x0000080601007387 */ /* 0x0005e20000100800 */
[C---:B------:R-:W-:Y:S02]  /*2740*/  LEA R97, P0, R33.reuse, UR6, 0x1 ;  /* 0x0000000621617c11 */ /* 0x040fe4000f8008ff */
[----:B0-----:R-:W-:Y:S02]  /*2750*/  LEA.HI.X.SX32 R8, R14, UR7, 0x1, P6 ;  /* 0x000000070e087c11 */ /* 0x001fe4000b0f0eff */
[----:B------:R-:W-:Y:S02]  /*2760*/  LEA.HI.X.SX32 R96, R33, UR7, 0x1, P0 ;  /* 0x0000000721607c11 */ /* 0x000fe400080f0eff */
[----:B------:R-:W-:Y:S02]  /*2770*/  CS2R R32, SRZ ;  /* 0x0000000000207805 */ /* 0x000fe4000001ff00 */
[----:B-1----:R-:W-:Y:S01]  /*2780*/  LEA R7, P6, R21, UR6, 0x1 ;  /* 0x0000000615077c11 */ /* 0x002fe2000f8c08ff */
[----:B------:R-:W-:Y:S01]  /*2790*/  STL [R1+0x74], R8 ;  /* 0x0000740801007387 */ /* 0x000fe20000100800 */
[----:B------:R-:W-:-:S02]  /*27a0*/  LEA R111, P0, R47, UR6, 0x1 ;  /* 0x000000062f6f7c11 */ /* 0x000fc4000f8008ff */
[----:B--2---:R-:W-:Y:S01]  /*27b0*/  LEA.HI.X.SX32 R6, R15, UR7, 0x1, P5 ;  /* 0x000000070f067c11 */ /* 0x004fe2000a8f0eff */
[----:B------:R0:W-:Y:S01]  /*27c0*/  STL [R1], R7 ;  /* 0x0000000701007387 */ /* 0x0001e20000100800 */
[C---:B------:R-:W-:Y:S02]  /*27d0*/  LEA R23, P5, R22.reuse, UR6, 0x1 ;  /* 0x0000000616177c11 */ /* 0x040fe4000f8a08ff */
[----:B------:R-:W-:Y:S01]  /*27e0*/  LEA.HI.X.SX32 R21, R21, UR7, 0x1, P6 ;  /* 0x0000000715157c11 */ /* 0x000fe2000b0f0eff */
[----:B------:R1:W-:Y:S01]  /*27f0*/  STL [R1+0x34], R6 ;  /* 0x0000340601007387 */ /* 0x0003e20000100800 */
[----:B------:R-:W-:Y:S02]  /*2800*/  LEA.HI.X.SX32 R22, R22, UR7, 0x1, P5 ;  /* 0x0000000716167c11 */ /* 0x000fe4000a8f0eff */
[----:B------:R-:W-:Y:S02]  /*2810*/  LEA R101, P6, R35, UR6, 0x1 ;  /* 0x0000000623657c11 */ /* 0x000fe4000f8c08ff */
[----:B------:R-:W-:-:S02]  /*2820*/  LEA R91, P5, R37, UR6, 0x1 ;  /* 0x00000006255b7c11 */ /* 0x000fc4000f8a08ff */
[----:B0-----:R-:W-:Y:S02]  /*2830*/  LEA.HI.X.SX32 R7, R16, UR7, 0x1, P4 ;  /* 0x0000000710077c11 */ /* 0x001fe4000a0f0eff */
[C---:B------:R-:W-:Y:S02]  /*2840*/  LEA R89, P4, R88.reuse, UR6, 0x1 ;  /* 0x0000000658597c11 */ /* 0x040fe4000f8808ff */
[----:B-1----:R-:W-:Y:S01]  /*2850*/  LEA.HI.X.SX32 R6, R17, UR7, 0x1, P3 ;  /* 0x0000000711067c11 */ /* 0x002fe200098f0eff */
[----:B------:R0:W-:Y:S01]  /*2860*/  STL [R1+0x2c], R7 ;  /* 0x00002c0701007387 */ /* 0x0001e20000100800 */
[C---:B------:R-:W-:Y:S02]  /*2870*/  LEA R93, P3, R25.reuse, UR6, 0x1 ;  /* 0x00000006195d7c11 */ /* 0x040fe4000f8608ff */
[----:B------:R-:W-:Y:S01]  /*2880*/  LEA.HI.X.SX32 R88, R88, UR7, 0x1, P4 ;  /* 0x0000000758587c11 */ /* 0x000fe2000a0f0eff */
[----:B------:R1:W-:Y:S01]  /*2890*/  STL [R1+0x1c], R6 ;  /* 0x00001c0601007387 */ /* 0x0003e20000100800 */
[----:B------:R-:W-:-:S02]  /*28a0*/  LEA.HI.X.SX32 R92, R25, UR7, 0x1, P3 ;  /* 0x00000007195c7c11 */ /* 0x000fc400098f0eff */
[----:B------:R-:W-:Y:S02]  /*28b0*/  CS2R R24, SRZ ;  /* 0x0000000000187805 */ /* 0x000fe4000001ff00 */
[----:B------:R-:W-:Y:S02]  /*28c0*/  LEA R103, P4, R39, UR6, 0x1 ;  /* 0x0000000627677c11 */ /* 0x000fe4000f8808ff */
[----:B------:R-:W-:Y:S02]  /*28d0*/  LEA R105, P3, R41, UR6, 0x1 ;  /* 0x0000000629697c11 */ /* 0x000fe4000f8608ff */
[----:B0-----:R-:W-:Y:S02]  /*28e0*/  LEA.HI.X.SX32 R7, R18, UR7, 0x1, P2 ;  /* 0x0000000712077c11 */ /* 0x001fe400090f0eff */
[----:B------:R-:W-:Y:S02]  /*28f0*/  LEA R20, P2, R27, UR6, 0x1 ;  /* 0x000000061b147c11 */ /* 0x000fe4000f8408ff */
[----:B-1----:R-:W-:Y:S01]  /*2900*/  LEA.HI.X.SX32 R6, R19, UR7, 0x1, P1 ;  /* 0x0000000713067c11 */ /* 0x002fe200088f0eff */
[----:B------:R-:W-:Y:S01]  /*2910*/  STL [R1+0x14], R7 ;  /* 0x0000140701007387 */ /* 0x000fe20000100800 */
[----:B------:R-:W-:-:S02]  /*2920*/  LEA R95, P1, R31, UR6, 0x1 ;  /* 0x000000061f5f7c11 */ /* 0x000fc4000f8208ff */
[----:B------:R-:W-:Y:S01]  /*2930*/  LEA.HI.X.SX32 R19, R27, UR7, 0x1, P2 ;  /* 0x000000071b137c11 */ /* 0x000fe200090f0eff */
[----:B------:R0:W-:Y:S01]  /*2940*/  STL [R1+0xc], R6 ;  /* 0x00000c0601007387 */ /* 0x0001e20000100800 */
[----:B------:R-:W-:Y:S02]  /*2950*/  LEA.HI.X.SX32 R94, R31, UR7, 0x1, P1 ;  /* 0x000000071f5e7c11 */ /* 0x000fe400088f0eff */
[----:B------:R-:W-:Y:S02]  /*2960*/  CS2R R26, SRZ ;  /* 0x00000000001a7805 */ /* 0x000fe4000001ff00 */
[----:B------:R-:W-:Y:S01]  /*2970*/  LEA R109, P2, R43, UR6, 0x1 ;  /* 0x000000062b6d7c11 */ /* 0x000fe2000f8408ff */
[----:B------:R1:W-:Y:S01]  /*2980*/  STL [R1+0x4], R5 ;  /* 0x0000040501007387 */ /* 0x0003e20000100800 */
[----:B------:R-:W-:Y:S02]  /*2990*/  LEA R99, P1, R45, UR6, 0x1 ;  /* 0x000000062d637c11 */ /* 0x000fe4000f8208ff */
[----:B------:R-:W-:-:S02]  /*29a0*/  CS2R R30, SRZ ;  /* 0x00000000001e7805 */ /* 0x000fc4000001ff00 */
[----:B------:R-:W-:Y:S02]  /*29b0*/  LEA.HI.X.SX32 R100, R35, UR7, 0x1, P6 ;  /* 0x0000000723647c11 */ /* 0x000fe4000b0f0eff */
[----:B------:R-:W-:Y:S02]  /*29c0*/  CS2R R34, SRZ ;  /* 0x0000000000227805 */ /* 0x000fe4000001ff00 */
[----:B------:R-:W-:Y:S01]  /*29d0*/  LEA.HI.X.SX32 R90, R37, UR7, 0x1, P5 ;  /* 0x00000007255a7c11 */ /* 0x000fe2000a8f0eff */
[----:B0-----:R-:W0:Y:S01]  /*29e0*/  LDC R6, c[0x0][0x23c] ;  /* 0x00008f00ff067b82 */ /* 0x001e220000000800 */
[----:B------:R-:W-:Y:S02]  /*29f0*/  LEA.HI.X.SX32 R102, R39, UR7, 0x1, P4 ;  /* 0x0000000727667c11 */ /* 0x000fe4000a0f0eff */
[----:B------:R-:W-:Y:S02]  /*2a00*/  CS2R R36, SRZ ;  /* 0x0000000000247805 */ /* 0x000fe4000001ff00 */
[----:B------:R-:W-:-:S02]  /*2a10*/  LEA.HI.X.SX32 R104, R41, UR7, 0x1, P3 ;  /* 0x0000000729687c11 */ /* 0x000fc400098f0eff */
[----:B------:R-:W-:Y:S02]  /*2a20*/  CS2R R38, SRZ ;  /* 0x0000000000267805 */ /* 0x000fe4000001ff00 */
[----:B-1----:R-:W-:Y:S02]  /*2a30*/  SHF.R.U32.HI R5, RZ, 0x7, R112 ;  /* 0x00000007ff057819 */ /* 0x002fe40000011670 */
[----:B------:R-:W-:Y:S02]  /*2a40*/  CS2R R40, SRZ ;  /* 0x0000000000287805 */ /* 0x000fe4000001ff00 */
[----:B------:R-:W-:Y:S02]  /*2a50*/  LEA.HI.X.SX32 R108, R43, UR7, 0x1, P2 ;  /* 0x000000072b6c7c11 */ /* 0x000fe400090f0eff */
[----:B------:R-:W-:Y:S02]  /*2a60*/  CS2R R42, SRZ ;  /* 0x00000000002a7805 */ /* 0x000fe4000001ff00 */
[----:B------:R-:W-:-:S02]  /*2a70*/  SGXT.U32 R5, R5, 0x2 ;  /* 0x000000020505781a */ /* 0x000fc40000000000 */
[----:B------:R-:W-:Y:S02]  /*2a80*/  LEA.HI.X.SX32 R98, R45, UR7, 0x1, P1 ;  /* 0x000000072d627c11 */ /* 0x000fe400088f0eff */
[----:B------:R-:W-:Y:S02]  /*2a90*/  CS2R R44, SRZ ;  /* 0x00000000002c7805 */ /* 0x000fe4000001ff00 */
[C---:B------:R-:W-:Y:S02]  /*2aa0*/  LOP3.LUT R7, R5.reuse, 0x4, RZ, 0xfc, !PT ;  /* 0x0000000405077812 */ /* 0x040fe400078efcff */
[C---:B------:R-:W-:Y:S02]  /*2ab0*/  LOP3.LUT R8, R5.reuse, 0x8, RZ, 0xfc, !PT ;  /* 0x0000000805087812 */ /* 0x040fe400078efcff */
[C---:B------:R-:W-:Y:S02]  /*2ac0*/  LOP3.LUT R10, R5.reuse, 0xc, RZ, 0xfc, !PT ;  /* 0x0000000c050a7812 */ /* 0x040fe400078efcff */
[----:B------:R-:W-:-:S02]  /*2ad0*/  LOP3.LUT R11, R5, 0x10, RZ, 0xfc, !PT ;  /* 0x00000010050b7812 */ /* 0x000fc400078efcff */
[C---:B------:R-:W-:Y:S02]  /*2ae0*/  LOP3.LUT R12, R5.reuse, 0x14, RZ, 0xfc, !PT ;  /* 0x00000014050c7812 */ /* 0x040fe400078efcff */
[----:B------:R-:W-:Y:S01]  /*2af0*/  LOP3.LUT R13, R5, 0x18, RZ, 0xfc, !PT ;  /* 0x00000018050d7812 */ /* 0x000fe200078efcff */
[----:B0-----:R-:W-:Y:S01]  /*2b00*/  IMAD R3, R3, R6, RZ ;  /* 0x0000000603037224 */ /* 0x001fe200078e02ff */
[C---:B------:R-:W-:Y:S01]  /*2b10*/  LOP3.LUT R14, R5.reuse, 0x1c, RZ, 0xfc, !PT ;  /* 0x0000001c050e7812 */ /* 0x040fe200078efcff */
[----:B------:R-:W0:Y:S01]  /*2b20*/  S2R R6, SR_TID.X ;  /* 0x0000000000067919 */ /* 0x000e220000002100 */
[C---:B------:R-:W-:Y:S02]  /*2b30*/  LOP3.LUT R15, R5.reuse, 0x20, RZ, 0xfc, !PT ;  /* 0x00000020050f7812 */ /* 0x040fe400078efcff */
[C---:B------:R-:W-:Y:S01]  /*2b40*/  LOP3.LUT R16, R5.reuse, 0x24, RZ, 0xfc, !PT ;  /* 0x0000002405107812 */ /* 0x040fe200078efcff */
[----:B------:R0:W-:Y:S01]  /*2b50*/  STL [R1+0xa8], R3 ;  /* 0x0000a80301007387 */ /* 0x0001e20000100800 */
[----:B------:R-:W-:-:S02]  /*2b60*/  LOP3.LUT R17, R5, 0x28, RZ, 0xfc, !PT ;  /* 0x0000002805117812 */ /* 0x000fc400078efcff */
[C---:B------:R-:W-:Y:S02]  /*2b70*/  LOP3.LUT R122, R5.reuse, 0x2c, RZ, 0xfc, !PT ;  /* 0x0000002c057a7812 */ /* 0x040fe400078efcff */
[C---:B------:R-:W-:Y:S02]  /*2b80*/  LOP3.LUT R123, R5.reuse, 0x30, RZ, 0xfc, !PT ;  /* 0x00000030057b7812 */ /* 0x040fe400078efcff */
[C---:B------:R-:W-:Y:S02]  /*2b90*/  LOP3.LUT R124, R5.reuse, 0x34, RZ, 0xfc, !PT ;  /* 0x00000034057c7812 */ /* 0x040fe400078efcff */
[C---:B------:R-:W-:Y:S02]  /*2ba0*/  LOP3.LUT R125, R5.reuse, 0x38, RZ, 0xfc, !PT ;  /* 0x00000038057d7812 */ /* 0x040fe400078efcff */
[----:B------:R-:W-:Y:S02]  /*2bb0*/  LOP3.LUT R5, R5, 0x3c, RZ, 0xfc, !PT ;  /* 0x0000003c05057812 */ /* 0x000fe400078efcff */
[----:B------:R-:W-:-:S02]  /*2bc0*/  LEA R115, P6, R49, UR6, 0x1 ;  /* 0x0000000631737c11 */ /* 0x000fc4000f8c08ff */
[----:B------:R-:W-:Y:S02]  /*2bd0*/  LEA R119, P5, R51, UR6, 0x1 ;  /* 0x0000000633777c11 */ /* 0x000fe4000f8a08ff */
[----:B------:R-:W1:Y:S01]  /*2be0*/  LDC R5, c[0x0][0x238] ;  /* 0x00008e00ff057b82 */ /* 0x000e620000000800 */
[----:B------:R-:W-:Y:S02]  /*2bf0*/  LEA R107, P4, R53, UR6, 0x1 ;  /* 0x00000006356b7c11 */ /* 0x000fe4000f8808ff */
[----:B------:R-:W-:Y:S02]  /*2c00*/  LEA R121, P3, R55, UR6, 0x1 ;  /* 0x0000000637797c11 */ /* 0x000fe4000f8608ff */
[----:B------:R-:W-:Y:S02]  /*2c10*/  LEA R18, P2, R57, UR6, 0x1 ;  /* 0x0000000639127c11 */ /* 0x000fe4000f8408ff */
[----:B------:R-:W-:Y:S02]  /*2c20*/  LEA R113, P1, R29, UR6, 0x1 ;  /* 0x000000061d717c11 */ /* 0x000fe4000f8208ff */
[----:B------:R-:W-:-:S02]  /*2c30*/  LEA.HI.X.SX32 R110, R47, UR7, 0x1, P0 ;  /* 0x000000072f6e7c11 */ /* 0x000fc400080f0eff */
[----:B------:R-:W-:Y:S02]  /*2c40*/  CS2R R46, SRZ ;  /* 0x00000000002e7805 */ /* 0x000fe4000001ff00 */
[----:B0-----:R-:W-:Y:S02]  /*2c50*/  SHF.R.U32.HI R3, RZ, 0x7, R6 ;  /* 0x00000007ff037819 */ /* 0x001fe40000011606 */
[----:B------:R-:W-:Y:S02]  /*2c60*/  LEA.HI.X.SX32 R114, R49, UR7, 0x1, P6 ;  /* 0x0000000731727c11 */ /* 0x000fe4000b0f0eff */
[----:B------:R-:W-:Y:S02]  /*2c70*/  CS2R R48, SRZ ;  /* 0x0000000000307805 */ /* 0x000fe4000001ff00 */
[----:B------:R-:W-:Y:S02]  /*2c80*/  SGXT.U32 R3, R3, 0x2 ;  /* 0x000000020303781a */ /* 0x000fe40000000000 */
[----:B------:R-:W-:-:S02]  /*2c90*/  LEA.HI.X.SX32 R118, R51, UR7, 0x1, P5 ;  /* 0x0000000733767c11 */ /* 0x000fc4000a8f0eff */
[----:B------:R-:W-:Y:S02]  /*2ca0*/  CS2R R50, SRZ ;  /* 0x0000000000327805 */ /* 0x000fe4000001ff00 */
[----:B------:R-:W-:Y:S02]  /*2cb0*/  LOP3.LUT R6, R3, 0x3c, RZ, 0xfc, !PT ;  /* 0x0000003c03067812 */ /* 0x000fe400078efcff */
[----:B------:R-:W-:Y:S02]  /*2cc0*/  LEA.HI.X.SX32 R106, R53, UR7, 0x1, P4 ;  /* 0x00000007356a7c11 */ /* 0x000fe4000a0f0eff */
[----:B------:R-:W-:Y:S02]  /*2cd0*/  CS2R R52, SRZ ;  /* 0x0000000000347805 */ /* 0x000fe4000001ff00 */
[----:B------:R-:W-:Y:S01]  /*2ce0*/  LEA.HI.X.SX32 R120, R55, UR7, 0x1, P3 ;  /* 0x0000000737787c11 */ /* 0x000fe200098f0eff */
[-C--:B-1----:R-:W-:Y:S01]  /*2cf0*/  IMAD R3, R3, R5.reuse, RZ ;  /* 0x0000000503037224 */ /* 0x082fe200078e02ff */
[----:B------:R-:W-:Y:S01]  /*2d00*/  LEA.HI.X.SX32 R9, R57, UR7, 0x1, P2 ;  /* 0x0000000739097c11 */ /* 0x000fe200090f0eff */
[-C--:B------:R-:W-:Y:S01]  /*2d10*/  IMAD R6, R6, R5.reuse, RZ ;  /* 0x0000000506067224 */ /* 0x080fe200078e02ff */
[----:B------:R-:W-:Y:S01]  /*2d20*/  LEA.HI.X.SX32 R112, R29, UR7, 0x1, P1 ;  /* 0x000000071d707c11 */ /* 0x000fe200088f0eff */
[-C--:B------:R-:W-:Y:S01]  /*2d30*/  IMAD R6, R125, R5.reuse, RZ ;  /* 0x000000057d067224 */ /* 0x080fe200078e02ff */
[----:B------:R-:W-:Y:S01]  /*2d40*/  CS2R R28, SRZ ;  /* 0x00000000001c7805 */ /* 0x000fe2000001ff00 */
[----:B------:R-:W0:Y:S01]  /*2d50*/  S2R R3, SR_TID.X ;  /* 0x0000000000037919 */ /* 0x000e220000002100 */
[-C--:B------:R-:W-:Y:S01]  /*2d60*/  IMAD R123, R123, R5.reuse, RZ ;  /* 0x000000057b7b7224 */ /* 0x080fe200078e02ff */
[----:B------:R-:W-:Y:S01]  /*2d70*/  CS2R R54, SRZ ;  /* 0x0000000000367805 */ /* 0x000fe2000001ff00 */
[-C--:B------:R-:W-:Y:S01]  /*2d80*/  IMAD R17, R17, R5.reuse, RZ ;  /* 0x0000000511117224 */ /* 0x080fe200078e02ff */
[----:B------:R1:W-:Y:S01]  /*2d90*/  STL [R1+0xd8], R6 ;  /* 0x0000d80601007387 */ /* 0x0003e20000100800 */
[-C--:B------:R-:W-:Y:S01]  /*2da0*/  IMAD R10, R10, R5.reuse, RZ ;  /* 0x000000050a0a7224 */ /* 0x080fe200078e02ff */
[----:B------:R-:W-:Y:S01]  /*2db0*/  CS2R R56, SRZ ;  /* 0x0000000000387805 */ /* 0x000fe2000001ff00 */
[-C--:B------:R-:W-:Y:S01]  /*2dc0*/  IMAD R124, R124, R5.reuse, RZ ;  /* 0x000000057c7c7224 */ /* 0x080fe200078e02ff */
[----:B------:R-:W-:Y:S01]  /*2dd0*/  STL [R1+0xd4], R123 ;  /* 0x0000d47b01007387 */ /* 0x000fe20000100800 */
[----:B------:R-:W-:-:S02]  /*2de0*/  IMAD R16, R16, R5, RZ ;  /* 0x0000000510107224 */ /* 0x000fc400078e02ff */
[-C--:B------:R-:W-:Y:S01]  /*2df0*/  IMAD R14, R14, R5.reuse, RZ ;  /* 0x000000050e0e7224 */ /* 0x080fe200078e02ff */
[----:B------:R-:W-:Y:S01]  /*2e00*/  STL [R1+0xd0], R17 ;  /* 0x0000d01101007387 */ /* 0x000fe20000100800 */
[-C--:B------:R-:W-:Y:S02]  /*2e10*/  IMAD R13, R13, R5.reuse, RZ ;  /* 0x000000050d0d7224 */ /* 0x080fe400078e02ff */
[-C--:B-1----:R-:W-:Y:S02]  /*2e20*/  IMAD R6, R122, R5.reuse, RZ ;  /* 0x000000057a067224 */ /* 0x082fe400078e02ff */
[-C--:B------:R-:W-:Y:S02]  /*2e30*/  IMAD R6, R15, R5.reuse, RZ ;  /* 0x000000050f067224 */ /* 0x080fe400078e02ff */
[----:B------:R-:W-:-:S03]  /*2e40*/  IMAD R11, R11, R5, RZ ;  /* 0x000000050b0b7224 */ /* 0x000fc600078e02ff */
[----:B------:R1:W-:Y:S04]  /*2e50*/  STL [R1+0xcc], R6 ;  /* 0x0000cc0601007387 */ /* 0x0003e80000100800 */
[----:B------:R-:W-:Y:S04]  /*2e60*/  STL [R1+0xc8], R10 ;  /* 0x0000c80a01007387 */ /* 0x000fe80000100800 */
[----:B------:R2:W-:Y:S01]  /*2e70*/  STL [R1+0x90], R4 ;  /* 0x0000900401007387 */ /* 0x0005e20000100800 */
[-C--:B-1----:R-:W-:Y:S01]  /*2e80*/  IMAD R6, R12, R5.reuse, RZ ;  /* 0x000000050c067224 */ /* 0x082fe200078e02ff */
[----:B0-----:R-:W-:Y:S01]  /*2e90*/  LOP3.LUT R3, R3, 0x3f, RZ, 0xc0, !PT ;  /* 0x0000003f03037812 */ /* 0x001fe200078ec0ff */
[----:B------:R-:W-:-:S02]  /*2ea0*/  IMAD R6, R8, R5, RZ ;  /* 0x0000000508067224 */ /* 0x000fc400078e02ff */
[----:B------:R-:W-:Y:S01]  /*2eb0*/  IMAD R5, R7, R5, RZ ;  /* 0x0000000507057224 */ /* 0x000fe200078e02ff */
[----:B--2---:R-:W-:-:S07]  /*2ec0*/  LOP3.LUT R4, R2, 0x40, RZ, 0x3c, !PT ;  /* 0x0000004002047812 */ /* 0x004fce00078e3cff */
.L_x_1:
[----:B------:R-:W0:Y:S01]  /*2ed0*/  S2R R4, SR_TID.X ;  /* 0x0000000000047919 */ /* 0x000e220000002100 */
[----:B------:R-:W1:Y:S01]  /*2ee0*/  LDC R11, c[0x0][0x238] ;  /* 0x00008e00ff0b7b82 */ /* 0x000e620000000800 */
[----:B------:R-:W-:Y:S01]  /*2ef0*/  PRMT R8, RZ, 0x7610, R8 ;  /* 0x00007610ff087816 */ /* 0x000fe20000000008 */
[----:B------:R-:W2:Y:S01]  /*2f00*/  S2R R6, SR_TID.X ;  /* 0x0000000000067919 */ /* 0x000ea20000002100 */
[----:B------:R-:W3:Y:S05]  /*2f10*/  S2R R13, SR_TID.X ;  /* 0x00000000000d7919 */ /* 0x000eea0000002100 */
[----:B------:R-:W4:Y:S01]  /*2f20*/  LDC R14, c[0x0][0x238] ;  /* 0x00008e00ff0e7b82 */ /* 0x000f220000000800 */
[----:B------:R5:W-:Y:S01]  /*2f30*/  STL [R1+0x1c4], R92 ;  /* 0x0001c45c01007387 */ /* 0x000be20000100800 */
[----:B------:R-:W-:-:S03]  /*2f40*/  PRMT R122, RZ, 0x7610, R122 ;  /* 0x00007610ff7a7816 */ /* 0x000fc6000000007a */
[----:B------:R-:W-:Y:S04]  /*2f50*/  STL [R1+0x1c0], R93 ;  /* 0x0001c05d01007387 */ /* 0x000fe80000100800 */
[----:B------:R-:W-:Y:S04]  /*2f60*/  STL [R1+0x1bc], R88 ;  /* 0x0001bc5801007387 */ /* 0x000fe80000100800 */
[----:B------:R-:W-:Y:S04]  /*2f70*/  STL [R1+0x1b8], R89 ;  /* 0x0001b85901007387 */ /* 0x000fe80000100800 */
[----:B------:R-:W-:Y:S01]  /*2f80*/  STL [R1+0x1b4], R22 ;  /* 0x0001b41601007387 */ /* 0x000fe20000100800 */
[----:B0-----:R-:W-:-:S03]  /*2f90*/  SHF.R.U32.HI R5, RZ, 0x7, R4 ;  /* 0x00000007ff057819 */ /* 0x001fc60000011604 */
[----:B------:R-:W-:Y:S01]  /*2fa0*/  STL [R1+0x1b0], R23 ;  /* 0x0001b01701007387 */ /* 0x000fe20000100800 */
[----:B------:R-:W0:Y:S01]  /*2fb0*/  LDC R4, c[0x0][0x238] ;  /* 0x00008e00ff047b82 */ /* 0x000e220000000800 */
[----:B------:R-:W-:Y:S02]  /*2fc0*/  SGXT.U32 R5, R5, 0x2 ;  /* 0x000000020505781a */ /* 0x000fe40000000000 */
[----:B------:R-:W-:Y:S01]  /*2fd0*/  STL [R1+0x1ac], R21 ;  /* 0x0001ac1501007387 */ /* 0x000fe20000100800 */
[----:B--2---:R-:W-:Y:S02]  /*2fe0*/  SHF.R.U32.HI R6, RZ, 0x7, R6 ;  /* 0x00000007ff067819 */ /* 0x004fe40000011606 */
[----:B------:R-:W-:Y:S01]  /*2ff0*/  LOP3.LUT R7, R5, 0x8, RZ, 0xfc, !PT ;  /* 0x0000000805077812 */ /* 0x000fe200078efcff */
[----:B------:R-:W-:Y:S01]  /*3000*/  STL [R1+0x1a8], R2 ;  /* 0x0001a80201007387 */ /* 0x000fe20000100800 */
[----:B------:R-:W-:Y:S02]  /*3010*/  SGXT.U32 R6, R6, 0x2 ;  /* 0x000000020606781a */ /* 0x000fe40000000000 */
[----:B------:R-:W-:Y:S01]  /*3020*/  ISETP.GE.AND P1, PT, R7, UR11, PT ;  /* 0x0000000b07007c0c */ /* 0x000fe2000bf26270 */
[----:B------:R-:W-:Y:S01]  /*3030*/  STL [R1+0x17c], R0 ;  /* 0x00017c0001007387 */ /* 0x000fe20000100800 */
[----:B---3--:R-:W-:Y:S01]  /*3040*/  SHF.R.U32.HI R12, RZ, 0x7, R13 ;  /* 0x00000007ff0c7819 */ /* 0x008fe2000001160d */
[----:B------:R-:W2:Y:S01]  /*3050*/  S2R R7, SR_TID.X ;  /* 0x0000000000077919 */ /* 0x000ea20000002100 */
[----:B------:R-:W-:-:S02]  /*3060*/  LOP3.LUT R10, R6, 0x8, RZ, 0xfc, !PT ;  /* 0x00000008060a7812 */ /* 0x000fc400078efcff */
[----:B------:R-:W-:Y:S01]  /*3070*/  SGXT.U32 R12, R12, 0x2 ;  /* 0x000000020c0c781a */ /* 0x000fe20000000000 */
[----:B------:R-:W3:Y:S02]  /*3080*/  LDL R17, [R1+0xd4] ;  /* 0x0000d40001117983 */ /* 0x000ee40000100800 */
[----:B-1----:R-:W-:Y:S01]  /*3090*/  IMAD R10, R10, R11, RZ ;  /* 0x0000000b0a0a7224 */ /* 0x002fe200078e02ff */
[----:B------:R-:W-:Y:S01]  /*30a0*/  ISETP.GE.AND P0, PT, R12, UR11, PT ;  /* 0x0000000b0c007c0c */ /* 0x000fe2000bf06270 */
[----:B------:R-:W1:Y:S01]  /*30b0*/  S2R R11, SR_TID.X ;  /* 0x00000000000b7919 */ /* 0x000e620000002100 */
[----:B0-----:R-:W-:-:S04]  /*30c0*/  IMAD R4, R5, R4, RZ ;  /* 0x0000000405047224 */ /* 0x001fc800078e02ff */
[----:B------:R-:W-:-:S07]  /*30d0*/  IMAD.WIDE R4, R4, 0x2, R116 ;  /* 0x0000000204047825 */ /* 0x000fce00078e0274 */
[----:B------:R0:W3:Y:S01]  /*30e0*/  @!P0 LDG.E.U16 R8, desc[UR12][R4.64] ;  /* 0x0000000c04088981 */ /* 0x0000e2000c1e1500 */
[----:B------:R-:W-:-:S04]  /*30f0*/  LOP3.LUT R6, R6, 0x10, RZ, 0xfc, !PT ;  /* 0x0000001006067812 */ /* 0x000fc800078efcff */
[----:B------:R-:W-:Y:S01]  /*3100*/  ISETP.GE.AND P0, PT, R6, UR11, PT ;  /* 0x0000000b06007c0c */ /* 0x000fe2000bf06270 */
[----:B0-----:R-:W-:Y:S01]  /*3110*/  IMAD.WIDE R4, R10, 0x2, R116 ;  /* 0x000000020a047825 */ /* 0x001fe200078e0274 */
[----:B--2---:R-:W-:Y:S02]  /*3120*/  SHF.R.U32.HI R10, RZ, 0x7, R7 ;  /* 0x00000007ff0a7819 */ /* 0x004fe40000011607 */
[----:B------:R-:W0:Y:S02]  /*3130*/  LDC R7, c[0x0][0x238] ;  /* 0x00008e00ff077b82 */ /* 0x000e240000000800 */
[----:B------:R2:W3:Y:S01]  /*3140*/  @!P1 LDG.E.U16 R122, desc[UR12][R4.64] ;  /* 0x0000000c047a9981 */ /* 0x0004e2000c1e1500 */
[----:B------:R-:W-:Y:S02]  /*3150*/  SGXT.U32 R10, R10, 0x2 ;  /* 0x000000020a0a781a */ /* 0x000fe40000000000 */
[----:B-1----:R-:W-:Y:S02]  /*3160*/  SHF.R.U32.HI R11, RZ, 0x7, R11 ;  /* 0x00000007ff0b7819 */ /* 0x002fe4000001160b */
[----:B------:R-:W-:-:S02]  /*3170*/  LOP3.LUT R6, R10, 0x10, RZ, 0xfc, !PT ;  /* 0x000000100a067812 */ /* 0x000fc400078efcff */
[----:B------:R-:W-:Y:S02]  /*3180*/  LOP3.LUT R10, R10, 0x18, RZ, 0xfc, !PT ;  /* 0x000000180a0a7812 */ /* 0x000fe400078efcff */
[----:B------:R-:W-:Y:S02]  /*3190*/  SGXT.U32 R11, R11, 0x2 ;  /* 0x000000020b0b781a */ /* 0x000fe40000000000 */
[----:B------:R-:W-:Y:S02]  /*31a0*/  ISETP.GE.AND P1, PT, R10, UR11, PT ;  /* 0x0000000b0a007c0c */ /* 0x000fe4000bf26270 */
[----:B------:R-:W-:Y:S02]  /*31b0*/  LOP3.LUT R10, R11, 0x18, RZ, 0xfc, !PT ;  /* 0x000000180b0a7812 */ /* 0x000fe400078efcff */
[----:B--2---:R-:W-:Y:S01]  /*31c0*/  PRMT R5, RZ, 0x7610, R5 ;  /* 0x00007610ff057816 */ /* 0x004fe20000000005 */
[----:B0-----:R-:W-:Y:S02]  /*31d0*/  IMAD R6, R6, R7, RZ ;  /* 0x0000000706067224 */ /* 0x001fe400078e02ff */
[----:B----4-:R-:W-:-:S02]  /*31e0*/  IMAD R10, R10, R14, RZ ;  /* 0x0000000e0a0a7224 */ /* 0x010fc400078e02ff */
[----:B------:R-:W-:Y:S01]  /*31f0*/  IMAD.WIDE R6, R6, 0x2, R116 ;  /* 0x0000000206067825 */ /* 0x000fe200078e0274 */
[----:B------:R-:W-:Y:S01]  /*3200*/  PRMT R4, RZ, 0x7610, R4 ;  /* 0x00007610ff047816 */ /* 0x000fe20000000004 */
[----:B------:R-:W2:Y:S04]  /*3210*/  LDL R14, [R1+0xd8] ;  /* 0x0000d800010e7983 */ /* 0x000ea80000100800 */
[----:B------:R0:W4:Y:S02]  /*3220*/  @!P0 LDG.E.U16 R5, desc[UR12][R6.64] ;  /* 0x0000000c06058981 */ /* 0x000124000c1e1500 */
[----:B0-----:R-:W-:-:S05]  /*3230*/  IMAD.WIDE R6, R10, 0x2, R116 ;  /* 0x000000020a067825 */ /* 0x001fca00078e0274 */
[----:B------:R0:W4:Y:S04]  /*3240*/  @!P1 LDG.E.U16 R4, desc[UR12][R6.64] ;  /* 0x0000000c06049981 */ /* 0x000128000c1e1500 */
[----:B------:R-:W0:Y:S01]  /*3250*/  LDL R7, [R1+0xcc] ;  /* 0x0000cc0001077983 */ /* 0x000e220000100800 */
[----:B------:R-:W-:-:S04]  /*3260*/  LOP3.LUT R11, R11, 0x20, RZ, 0xfc, !PT ;  /* 0x000000200b0b7812 */ /* 0x000fc800078efcff */
[----:B------:R-:W-:Y:S02]  /*3270*/  ISETP.GE.AND P0, PT, R11, UR11, PT ;  /* 0x0000000b0b007c0c */ /* 0x000fe4000bf06270 */
[----:B------:R-:W-:Y:S01]  /*3280*/  PRMT R123, RZ, 0x7610, R123 ;  /* 0x00007610ff7b7816 */ /* 0x000fe2000000007b */
[----:B------:R-:W1:Y:S02]  /*3290*/  S2R R10, SR_TID.X ;  /* 0x00000000000a7919 */ /* 0x000e640000002100 */
[--C-:B-1----:R-:W-:Y:S02]  /*32a0*/  SHF.R.U32.HI R11, RZ, 0x7, R10.reuse ;  /* 0x00000007ff0b7819 */ /* 0x102fe4000001160a */
[----:B------:R-:W-:Y:S01]  /*32b0*/  SHF.R.U32.HI R10, RZ, 0x7, R10 ;  /* 0x00000007ff0a7819 */ /* 0x000fe2000001160a */
[----:B0-----:R-:W-:-:S05]  /*32c0*/  IMAD.WIDE R6, R7, 0x2, R116 ;  /* 0x0000000207067825 */ /* 0x001fca00078e0274 */
[----:B------:R0:W4:Y:S04]  /*32d0*/  @!P0 LDG.E.U16 R123, desc[UR12][R6.64] ;  /* 0x0000000c067b8981 */ /* 0x000128000c1e1500 */
[----:B------:R-:W0:Y:S01]  /*32e0*/  LDL R7, [R1+0xd0] ;  /* 0x0000d00001077983 */ /* 0x000e220000100800 */
[----:B------:R-:W-:Y:S02]  /*32f0*/  SGXT.U32 R11, R11, 0x2 ;  /* 0x000000020b0b781a */ /* 0x000fe40000000000 */
[----:B------:R-:W-:Y:S02]  /*3300*/  SGXT.U32 R10, R10, 0x2 ;  /* 0x000000020a0a781a */ /* 0x000fe40000000000 */
[----:B------:R-:W-:-:S04]  /*3310*/  LOP3.LUT R11, R11, 0x28, RZ, 0xfc, !PT ;  /* 0x000000280b0b7812 */ /* 0x000fc800078efcff */
[----:B------:R-:W-:Y:S02]  /*3320*/  ISETP.GE.AND P1, PT, R11, UR11, PT ;  /* 0x0000000b0b007c0c */ /* 0x000fe4000bf26270 */
[----:B------:R-:W-:Y:S02]  /*3330*/  LOP3.LUT R11, R10, 0x30, RZ, 0xfc, !PT ;  /* 0x000000300a0b7812 */ /* 0x000fe400078efcff */
[----:B------:R-:W1:Y:S02]  /*3340*/  S2R R10, SR_TID.X ;  /* 0x00000000000a7919 */ /* 0x000e640000002100 */
[----:B------:R-:W-:Y:S02]  /*3350*/  ISETP.GE.AND P0, PT, R11, UR11, PT ;  /* 0x0000000b0b007c0c */ /* 0x000fe4000bf06270 */
[----:B------:R-:W-:Y:S02]  /*3360*/  PRMT R124, RZ, 0x7610, R124 ;  /* 0x00007610ff7c7816 */ /* 0x000fe4000000007c */
[----:B-1----:R-:W-:-:S02]  /*3370*/  SHF.R.U32.HI R11, RZ, 0x7, R10 ;  /* 0x00000007ff0b7819 */ /* 0x002fc4000001160a */
[----:B------:R-:W-:Y:S02]  /*3380*/  SHF.R.U32.HI R10, RZ, 0x7, R10 ;  /* 0x00000007ff0a7819 */ /* 0x000fe4000001160a */
[----:B------:R-:W-:Y:S02]  /*3390*/  SGXT.U32 R11, R11, 0x2 ;  /* 0x000000020b0b781a */ /* 0x000fe40000000000 */
[----:B------:R-:W-:Y:S02]  /*33a0*/  SGXT.U32 R10, R10, 0x2 ;  /* 0x000000020a0a781a */ /* 0x000fe40000000000 */
[----:B------:R-:W-:Y:S02]  /*33b0*/  LOP3.LUT R11, R11, 0x38, RZ, 0xfc, !PT ;  /* 0x000000380b0b7812 */ /* 0x000fe400078efcff */
[----:B------:R-:W-:Y:S02]  /*33c0*/  PRMT R125, RZ, 0x7610, R125 ;  /* 0x00007610ff7d7816 */ /* 0x000fe4000000007d */
[----:B-----5:R-:W-:Y:S01]  /*33d0*/  PRMT R92, RZ, 0x7610, R92 ;  /* 0x00007610ff5c7816 */ /* 0x020fe2000000005c */
[----:B0-----:R-:W-:-:S05]  /*33e0*/  IMAD.WIDE R6, R7, 0x2, R116 ;  /* 0x0000000207067825 */ /* 0x001fca00078e0274 */
[----:B------:R3:W5:Y:S01]  /*33f0*/  @!P1 LDG.E.U16 R124, desc[UR12][R6.64] ;  /* 0x0000000c067c9981 */ /* 0x000762000c1e1500 */
[----:B------:R-:W-:Y:S02]  /*3400*/  ISETP.GE.AND P1, PT, R11, UR11, PT ;  /* 0x0000000b0b007c0c */ /* 0x000fe4000bf26270 */
[----:B------:R-:W-:Y:S02]  /*3410*/  LOP3.LUT R11, R10, 0x4, RZ, 0xfc, !PT ;  /* 0x000000040a0b7812 */ /* 0x000fe400078efcff */
[----:B------:R-:W0:Y:S01]  /*3420*/  S2R R10, SR_TID.X ;  /* 0x00000000000a7919 */ /* 0x000e220000002100 */
[--C-:B---3--:R-:W-:Y:S02]  /*3430*/  IMAD.WIDE R6, R17, 0x2, R116.reuse ;  /* 0x0000000211067825 */ /* 0x108fe400078e0274 */
[----:B------:R-:W3:Y:S04]  /*3440*/  LDL R17, [R1+0xc8] ;  /* 0x0000c80001117983 */ /* 0x000ee80000100800 */
[----:B------:R2:W5:Y:S02]  /*3450*/  @!P0 LDG.E.U16 R125, desc[UR12][R6.64] ;  /* 0x0000000c067d8981 */ /* 0x000564000c1e1500 */
[----:B--2---:R-:W-:-:S02]  /*3460*/  IMAD.WIDE R6, R14, 0x2, R116 ;  /* 0x000000020e067825 */ /* 0x004fc400078e0274 */
[----:B------:R-:W1:Y:S01]  /*3470*/  LDC R14, c[0x0][0x238] ;  /* 0x00008e00ff0e7b82 */ /* 0x000e620000000800 */
[----:B------:R-:W-:Y:S02]  /*3480*/  ISETP.GE.AND P0, PT, R11, UR11, PT ;  /* 0x0000000b0b007c0c */ /* 0x000fe4000bf06270 */
[----:B0-----:R-:W-:-:S04]  /*3490*/  SHF.R.U32.HI R11, RZ, 0x7, R10 ;  /* 0x00000007ff0b7819 */ /* 0x001fc8000001160a */
[----:B------:R-:W-:-:S04]  /*34a0*/  SGXT.U32 R11, R11, 0x2 ;  /* 0x000000020b0b781a */ /* 0x000fc80000000000 */
[----:B------:R-:W-:-:S05]  /*34b0*/  LOP3.LUT R11, R11, 0x4, RZ, 0xfc, !PT ;  /* 0x000000040b0b7812 */ /* 0x000fca00078efcff */
[----:B-1----:R-:W-:Y:S02]  /*34c0*/  IMAD R11, R11, R14, RZ ;  /* 0x0000000e0b0b7224 */ /* 0x002fe400078e02ff */
[----:B------:R-:W-:-:S06]  /*34d0*/  IMAD.MOV.U32 R14, RZ, RZ, R92 ;  /* 0x000000ffff0e7224 */ /* 0x000fcc00078e005c */
[----:B------:R0:W2:Y:S01]  /*34e0*/  @!P1 LDG.E.U16 R14, desc[UR12][R6.64] ;  /* 0x0000000c060e9981 */ /* 0x0000a2000c1e1500 */
[----:B------:R-:W-:-:S04]  /*34f0*/  SHF.R.U32.HI R10, RZ, 0x7, R10 ;  /* 0x00000007ff0a7819 */ /* 0x000fc8000001160a */
[----:B------:R-:W-:Y:S01]  /*3500*/  SGXT.U32 R10, R10, 0x2 ;  /* 0x000000020a0a781a */ /* 0x000fe20000000000 */
[----:B------:R1:W-:Y:S01]  /*3510*/  STL.S16 [R1+0x24], R92 ;  /* 0x0000245c01007387 */ /* 0x0003e20000100600 */
[----:B0-----:R-:W-:Y:S02]  /*3520*/  IMAD.WIDE R6, R11, 0x2, R116 ;  /* 0x000000020b067825 */ /* 0x001fe400078e0274 */
[----:B------:R-:W-:Y:S01]  /*3530*/  LOP3.LUT R11, R10, 0x14, RZ, 0xfc, !PT ;  /* 0x000000140a0b7812 */ /* 0x000fe200078efcff */
[----:B-1----:R-:W4:Y:S01]  /*3540*/  LDL.LU R92, [R1+0x1c4] ;  /* 0x0001c400015c7983 */ /* 0x002f220000300800 */
[----:B------:R-:W-:-:S06]  /*3550*/  PRMT R93, RZ, 0x7610, R93 ;  /* 0x00007610ff5d7816 */ /* 0x000fcc000000005d */
[----:B------:R3:W5:Y:S01]  /*3560*/  @!P0 LDG.E.U16 R93, desc[UR12][R6.64] ;  /* 0x0000000c065d8981 */ /* 0x000762000c1e1500 */
[----:B------:R-:W-:Y:S02]  /*3570*/  PRMT R16, RZ, 0x7610, R16 ;  /* 0x00007610ff107816 */ /* 0x000fe40000000010 */
[----:B------:R-:W-:Y:S01]  /*3580*/  PRMT R15, RZ, 0x7610, R15 ;  /* 0x00007610ff0f7816 */ /* 0x000fe2000000000f */
[----:B--2---:R0:W-:Y:S02]  /*3590*/  @!P1 STL [R1+0x24], R14 ;  /* 0x0000240e01009387 */ /* 0x0041e40000100800 */
[----:B0-----:R-:W-:Y:S02]  /*35a0*/  LOP3.LUT R14, R10, 0xc, RZ, 0xfc, !PT ;  /* 0x0000000c0a0e7812 */ /* 0x001fe400078efcff */
[----:B------:R-:W0:Y:S01]  /*35b0*/  S2R R10, SR_TID.X ;  /* 0x00000000000a7919 */ /* 0x000e220000002100 */
[----:B------:R-:W-:Y:S02]  /*35c0*/  ISETP.GE.AND P1, PT, R11, UR11, PT ;  /* 0x0000000b0b007c0c */ /* 0x000fe4000bf26270 */
[----:B------:R-:W1:Y:S01]  /*35d0*/  LDC R11, c[0x0][0x238] ;  /* 0x00008e00ff0b7b82 */ /* 0x000e620000000800 */
[----:B------:R-:W-:Y:S01]  /*35e0*/  ISETP.GE.AND P0, PT, R14, UR11, PT ;  /* 0x0000000b0e007c0c */ /* 0x000fe2000bf06270 */
[----:B---3--:R-:W-:Y:S01]  /*35f0*/  IMAD.WIDE R6, R17, 0x2, R116 ;  /* 0x0000000211067825 */ /* 0x008fe200078e0274 */
[----:B0-----:R-:W-:-:S11]  /*3600*/  SHF.R.U32.HI R10, RZ, 0x7, R10 ;  /* 0x00000007ff0a7819 */ /* 0x001fd6000001160a */
[----:B------:R-:W2:Y:S01]  /*3610*/  @!P0 LDG.E.U16 R16, desc[UR12][R6.64] ;  /* 0x0000000c06108981 */ /* 0x000ea2000c1e1500 */
[----:B------:R-:W-:Y:S01]  /*3620*/  SHF.R.U32.HI R14, RZ, 0x7, R13 ;  /* 0x00000007ff0e7819 */ /* 0x000fe2000001160d */
[----:B------:R-:W0:Y:S01]  /*3630*/  LDC R17, c[0x0][0x238] ;  /* 0x00008e00ff117b82 */ /* 0x000e220000000800 */
[----:B------:R-:W-:-:S04]  /*3640*/  SGXT.U32 R10, R10, 0x2 ;  /* 0x000000020a0a781a */ /* 0x000fc80000000000 */
[----:B------:R-:W-:-:S05]  /*3650*/  LOP3.LUT R10, R10, 0x14, RZ, 0xfc, !PT ;  /* 0x000000140a0a7812 */ /* 0x000fca00078efcff */
[----:B-1----:R-:W-:-:S04]  /*3660*/  IMAD R10, R10, R11, RZ ;  /* 0x0000000b0a0a7224 */ /* 0x002fc800078e02ff */
[----:B------:R-:W-:-:S05]  /*3670*/  IMAD.WIDE R10, R10, 0x2, R116 ;  /* 0x000000020a0a7825 */ /* 0x000fca00078e0274 */
[----:B------:R1:W3:Y:S01]  /*3680*/  @!P1 LDG.E.U16 R15, desc[UR12][R10.64] ;  /* 0x0000000c0a0f9981 */ /* 0x0002e2000c1e1500 */
[----:B------:R-:W-:Y:S02]  /*3690*/  SGXT.U32 R14, R14, 0x2 ;  /* 0x000000020e0e781a */ /* 0x000fe40000000000 */
[----:B------:R-:W-:Y:S01]  /*36a0*/  SHF.R.U32.HI R13, RZ, 0x7, R13 ;  /* 0x00000007ff0d7819 */ /* 0x000fe2000001160d */
[----:B-----5:R5:W-:Y:S01]  /*36b0*/  STL [R1+0x70], R93 ;  /* 0x0000705d01007387 */ /* 0x020be20000100800 */
[----:B------:R-:W-:Y:S02]  /*36c0*/  LOP3.LUT R14, R14, 0x1c, RZ, 0xfc, !PT ;  /* 0x0000001c0e0e7812 */ /* 0x000fe400078efcff */
[----:B------:R-:W-:Y:S02]  /*36d0*/  SGXT.U32 R13, R13, 0x2 ;  /* 0x000000020d0d781a */ /* 0x000fe40000000000 */
[----:B------:R-:W-:Y:S01]  /*36e0*/  ISETP.GE.AND P0, PT, R14, UR11, PT ;  /* 0x0000000b0e007c0c */ /* 0x000fe2000bf06270 */
[----:B-1----:R-:W1:Y:S01]  /*36f0*/  LDC R11, c[0x0][0x238] ;  /* 0x00008e00ff0b7b82 */ /* 0x002e620000000800 */
[----:B------:R-:W-:Y:S01]  /*3700*/  LOP3.LUT R14, R13, 0x34, RZ, 0xfc, !PT ;  /* 0x000000340d0e7812 */ /* 0x000fe200078efcff */
[----:B-----5:R-:W4:Y:S03]  /*3710*/  LDL.LU R93, [R1+0x1c0] ;  /* 0x0001c000015d7983 */ /* 0x020f260000300800 */
[----:B------:R-:W-:-:S02]  /*3720*/  ISETP.GE.AND P3, PT, R14, UR11, PT ;  /* 0x0000000b0e007c0c */ /* 0x000fc4000bf66270 */
[----:B------:R-:W5:Y:S01]  /*3730*/  S2R R14, SR_TID.X ;  /* 0x00000000000e7919 */ /* 0x000f620000002100 */
[----:B------:R-:W-:Y:S02]  /*3740*/  LOP3.LUT R12, R12, 0x1c, RZ, 0xfc, !PT ;  /* 0x0000001c0c0c7812 */ /* 0x000fe400078efcff */
[----:B------:R-:W-:Y:S02]  /*3750*/  PRMT R88, RZ, 0x7610, R88 ;  /* 0x00007610ff587816 */ /* 0x000fe40000000058 */
[----:B------:R-:W-:Y:S02]  /*3760*/  PRMT R89, RZ, 0x7610, R89 ;  /* 0x00007610ff597816 */ /* 0x000fe40000000059 */
[----:B------:R-:W-:Y:S02]  /*3770*/  PRMT R22, RZ, 0x7610, R22 ;  /* 0x00007610ff167816 */ /* 0x000fe40000000016 */
[----:B------:R-:W-:Y:S02]  /*3780*/  PRMT R3, RZ, 0x7610, R3 ;  /* 0x00007610ff037816 */ /* 0x000fe40000000003 */
[----:B-----5:R-:W-:-:S04]  /*3790*/  SHF.R.U32.HI R10, RZ, 0x7, R14 ;  /* 0x00000007ff0a7819 */ /* 0x020fc8000001160e */
[----:B------:R-:W-:-:S04]  /*37a0*/  SGXT.U32 R10, R10, 0x2 ;  /* 0x000000020a0a781a */ /* 0x000fc80000000000 */
[----:B------:R-:W-:Y:S02]  /*37b0*/  LOP3.LUT R14, R10, 0x34, RZ, 0xfc, !PT ;  /* 0x000000340a0e7812 */ /* 0x000fe400078efcff */
[----:B------:R-:W-:Y:S01]  /*37c0*/  PRMT R0, RZ, 0x7610, R0 ;  /* 0x00007610ff007816 */ /* 0x000fe20000000000 */
[----:B--2---:R2:W-:Y:S02]  /*37d0*/  STL [R1+0x8c], R16 ;  /* 0x00008c1001007387 */ /* 0x0045e40000100800 */
[C---:B--2---:R-:W-:Y:S02]  /*37e0*/  LOP3.LUT R16, R13.reuse, 0x24, RZ, 0xfc, !PT ;  /* 0x000000240d107812 */ /* 0x044fe400078efcff */
[----:B---3--:R2:W-:Y:S02]  /*37f0*/  STL [R1+0x88], R15 ;  /* 0x0000880f01007387 */ /* 0x0085e40000100800 */
[C---:B--2---:R-:W-:Y:S02]  /*3800*/  LOP3.LUT R15, R13.reuse, 0x2c, RZ, 0xfc, !PT ;  /* 0x0000002c0d0f7812 */ /* 0x044fe400078efcff */
[----:B------:R-:W-:-:S04]  /*3810*/  LOP3.LUT R13, R13, 0x3c, RZ, 0xfc, !PT ;  /* 0x0000003c0d0d7812 */ /* 0x000fc800078efcff */
[----:B------:R-:W-:Y:S02]  /*3820*/  ISETP.GE.AND P4, PT, R13, UR11, PT ;  /* 0x0000000b0d007c0c */ /* 0x000fe4000bf86270 */
[----:B------:R-:W2:Y:S01]  /*3830*/  LDC R13, c[0x0][0x238] ;  /* 0x00008e00ff0d7b82 */ /* 0x000ea20000000800 */
[----:B------:R-:W-:-:S07]  /*3840*/  ISETP.GE.AND P2, PT, R15, UR11, PT ;  /* 0x0000000b0f007c0c */ /* 0x000fce000bf46270 */
[----:B------:R-:W3:Y:S01]  /*3850*/  LDC R15, c[0x0][0x238] ;  /* 0x00008e00ff0f7b82 */ /* 0x000ee20000000800 */
[----:B--2---:R-:W-:-:S07]  /*3860*/  IMAD R12, R12, R13, RZ ;  /* 0x0000000d0c0c7224 */ /* 0x004fce00078e02ff */
[----:B------:R-:W2:Y:S01]  /*3870*/  LDC R13, c[0x0][0x238] ;  /* 0x00008e00ff0d7b82 */ /* 0x000ea20000000800 */
[----:B------:R-:W-:Y:S01]  /*3880*/  ISETP.GE.AND P1, PT, R16, UR11, PT ;  /* 0x0000000b10007c0c */ /* 0x000fe2000bf26270 */
[----:B------:R-:W-:Y:S01]  /*3890*/  IMAD.WIDE R6, R12, 0x2, R116 ;  /* 0x000000020c067825 */ /* 0x000fe200078e0274 */
[C---:B------:R-:W-:Y:S02]  /*38a0*/  LOP3.LUT R16, R10.reuse, 0x3c, RZ, 0xfc, !PT ;  /* 0x0000003c0a107812 */ /* 0x040fe400078efcff */
[C---:B------:R-:W-:Y:S02]  /*38b0*/  LOP3.LUT R12, R10.reuse, 0x2c, RZ, 0xfc, !PT ;  /* 0x0000002c0a0c7812 */ /* 0x040fe400078efcff */
[----:B------:R-:W-:Y:S01]  /*38c0*/  LOP3.LUT R10, R10, 0x24, RZ, 0xfc, !PT ;  /* 0x000000240a0a7812 */ /* 0x000fe200078efcff */
[----:B---3--:R-:W-:Y:S01]  /*38d0*/  IMAD R14, R14, R15, RZ ;  /* 0x0000000f0e0e7224 */ /* 0x008fe200078e02ff */
[----:B------:R-:W3:Y:S03]  /*38e0*/  @!P0 LDG.E.U16 R88, desc[UR12][R6.64] ;  /* 0x0000000c06588981 */ /* 0x000ee6000c1e1500 */
[----:B-1----:R-:W-:-:S04]  /*38f0*/  IMAD R10, R10, R11, RZ ;  /* 0x0000000b0a0a7224 */ /* 0x002fc800078e02ff */
[----:B------:R-:W-:-:S04]  /*3900*/  IMAD.WIDE R10, R10, 0x2, R116 ;  /* 0x000000020a0a7825 */ /* 0x000fc800078e0274 */
[----:B--2---:R-:W-:Y:S01]  /*3910*/  IMAD R12, R12, R13, RZ ;  /* 0x0000000d0c0c7224 */ /* 0x004fe200078e02ff */
[----:B------:R1:W2:Y:S01]  /*3920*/  @!P1 LDG.E.U16 R89, desc[UR12][R10.64] ;  /* 0x0000000c0a599981 */ /* 0x0002a2000c1e1500 */
[----:B------:R-:W-:-:S04]  /*3930*/  IMAD.WIDE R14, R14, 0x2, R116 ;  /* 0x000000020e0e7825 */ /* 0x000fc800078e0274 */
[----:B------:R-:W-:Y:S01]  /*3940*/  IMAD.WIDE R12, R12, 0x2, R116 ;  /* 0x000000020c0c7825 */ /* 0x000fe200078e0274 */
[----:B------:R-:W5:Y:S04]  /*3950*/  @!P3 LDG.E.U16 R3, desc[UR12][R14.64] ;  /* 0x0000000c0e03b981 */ /* 0x000f68000c1e1500 */
[----:B------:R-:W4:Y:S01]  /*3960*/  @!P2 LDG.E.U16 R22, desc[UR12][R12.64] ;  /* 0x0000000c0c16a981 */ /* 0x000f22000c1e1500 */
[----:B0-----:R-:W-:-:S03]  /*3970*/  IMAD R16, R16, R17, RZ ;  /* 0x0000001110107224 */ /* 0x001fc600078e02ff */
[----:B------:R0:W-:Y:S01]  /*3980*/  STL.64 [R1+0xe0], R116 ;  /* 0x0000e07401007387 */ /* 0x0001e20000100a00 */
[----:B------:R-:W-:-:S05]  /*3990*/  IMAD.WIDE R16, R16, 0x2, R116 ;  /* 0x0000000210107825 */ /* 0x000fca00078e0274 */
[----:B------:R5:W5:Y:S04]  /*39a0*/  @!P4 LDG.E.U16 R0, desc[UR12][R16.64] ;  /* 0x0000000c1000c981 */ /* 0x000b68000c1e1500 */
[----:B0-----:R-:W5:Y:S01]  /*39b0*/  LDL R117, [R1+0xa8] ;  /* 0x0000a80001757983 */ /* 0x001f620000100800 */
[----:B------:R-:W-:Y:S02]  /*39c0*/  LOP3.LUT R113, R113, R112, RZ, 0x3c, !PT ;  /* 0x0000007071717212 */ /* 0x000fe400078e3cff */
[----:B------:R-:W-:Y:S02]  /*39d0*/  LOP3.LUT R121, R121, R120, RZ, 0x3c, !PT ;  /* 0x0000007879797212 */ /* 0x000fe400078e3cff */
[----:B------:R-:W-:Y:S02]  /*39e0*/  LOP3.LUT R112, R113, R112, RZ, 0x3c, !PT ;  /* 0x0000007071707212 */ /* 0x000fe400078e3cff */
[----:B------:R-:W-:-:S02]  /*39f0*/  LOP3.LUT R120, R121, R120, RZ, 0x3c, !PT ;  /* 0x0000007879787212 */ /* 0x000fc400078e3cff */
[----:B------:R-:W-:Y:S01]  /*3a00*/  LOP3.LUT R113, R113, R112, RZ, 0x3c, !PT ;  /* 0x0000007071717212 */ /* 0x000fe200078e3cff */
[----:B-1----:R-:W-:Y:S01]  /*3a10*/  IMAD.MOV.U32 R10, RZ, RZ, R18 ;  /* 0x000000ffff0a7224 */ /* 0x002fe200078e0012 */
[----:B------:R-:W-:Y:S01]  /*3a20*/  LOP3.LUT R121, R121, R120, RZ, 0x3c, !PT ;  /* 0x0000007879797212 */ /* 0x000fe200078e3cff */
[----:B------:R-:W-:Y:S01]  /*3a30*/  IMAD.MOV.U32 R11, RZ, RZ, R9 ;  /* 0x000000ffff0b7224 */ /* 0x000fe200078e0009 */
[----:B------:R-:W-:Y:S02]  /*3a40*/  PRMT R23, RZ, 0x7610, R23 ;  /* 0x00007610ff177816 */ /* 0x000fe40000000017 */
[----:B------:R-:W-:Y:S02]  /*3a50*/  LOP3.LUT R107, R107, R106, RZ, 0x3c, !PT ;  /* 0x0000006a6b6b7212 */ /* 0x000fe400078e3cff */
[----:B------:R-:W-:Y:S02]  /*3a60*/  PRMT R21, RZ, 0x7610, R21 ;  /* 0x00007610ff157816 */ /* 0x000fe40000000015 */
[----:B------:R-:W-:-:S02]  /*3a70*/  LOP3.LUT R119, R119, R118, RZ, 0x3c, !PT ;  /* 0x0000007677777212 */ /* 0x000fc400078e3cff */
[----:B------:R-:W-:Y:S02]  /*3a80*/  PRMT R2, RZ, 0x7610, R2 ;  /* 0x00007610ff027816 */ /* 0x000fe40000000002 */
[----:B------:R-:W-:Y:S02]  /*3a90*/  LOP3.LUT R106, R107, R106, RZ, 0x3c, !PT ;  /* 0x0000006a6b6a7212 */ /* 0x000fe400078e3cff */
[----:B------:R-:W-:Y:S02]  /*3aa0*/  LOP3.LUT R118, R119, R118, RZ, 0x3c, !PT ;  /* 0x0000007677767212 */ /* 0x000fe400078e3cff */
[----:B------:R-:W-:Y:S02]  /*3ab0*/  LOP3.LUT R99, R99, R98, RZ, 0x3c, !PT ;  /* 0x0000006263637212 */ /* 0x000fe400078e3cff */
[----:B------:R-:W-:Y:S02]  /*3ac0*/  LOP3.LUT R107, R107, R106, RZ, 0x3c, !PT ;  /* 0x0000006a6b6b7212 */ /* 0x000fe400078e3cff */
[----:B------:R-:W-:-:S02]  /*3ad0*/  LOP3.LUT R119, R119, R118, RZ, 0x3c, !PT ;  /* 0x0000007677777212 */ /* 0x000fc400078e3cff */
[----:B------:R-:W-:Y:S02]  /*3ae0*/  LOP3.LUT R115, R115, R114, RZ, 0x3c, !PT ;  /* 0x0000007273737212 */ /* 0x000fe400078e3cff */
[----:B------:R-:W-:Y:S02]  /*3af0*/  LOP3.LUT R98, R99, R98, RZ, 0x3c, !PT ;  /* 0x0000006263627212 */ /* 0x000fe400078e3cff */
[----:B------:R-:W-:Y:S02]  /*3b00*/  PRMT R116, RZ, 0x7610, R116 ;  /* 0x00007610ff747816 */ /* 0x000fe40000000074 */
[----:B------:R-:W-:Y:S02]  /*3b10*/  LOP3.LUT R111, R111, R110, RZ, 0x3c, !PT ;  /* 0x0000006e6f6f7212 */ /* 0x000fe400078e3cff */
[----:B------:R-:W-:Y:S02]  /*3b20*/  LOP3.LUT R105, R105, R104, RZ, 0x3c, !PT ;  /* 0x0000006869697212 */ /* 0x000fe400078e3cff */
[----:B------:R-:W-:-:S02]  /*3b30*/  LOP3.LUT R114, R115, R114, RZ, 0x3c, !PT ;  /* 0x0000007273727212 */ /* 0x000fc400078e3cff */
[----:B------:R-:W-:Y:S02]  /*3b40*/  LOP3.LUT R99, R99, R98, RZ, 0x3c, !PT ;  /* 0x0000006263637212 */ /* 0x000fe400078e3cff */
[----:B------:R-:W-:Y:S02]  /*3b50*/  LOP3.LUT R110, R111, R110, RZ, 0x3c, !PT ;  /* 0x0000006e6f6e7212 */ /* 0x000fe400078e3cff */
[----:B------:R-:W-:Y:S02]  /*3b60*/  LOP3.LUT R109, R109, R108, RZ, 0x3c, !PT ;  /* 0x0000006c6d6d7212 */ /* 0x000fe400078e3cff */
[----:B------:R-:W-:Y:S02]  /*3b70*/  LOP3.LUT R104, R105, R104, RZ, 0x3c, !PT ;  /* 0x0000006869687212 */ /* 0x000fe400078e3cff */
[----:B------:R-:W-:Y:S02]  /*3b80*/  LOP3.LUT R115, R115, R114, RZ, 0x3c, !PT ;  /* 0x0000007273737212 */ /* 0x000fe400078e3cff */
[----:B------:R-:W-:-:S02]  /*3b90*/  LOP3.LUT R103, R103, R102, RZ, 0x3c, !PT ;  /* 0x0000006667677212 */ /* 0x000fc400078e3cff */
[----:B------:R-:W-:Y:S02]  /*3ba0*/  LOP3.LUT R111, R111, R110, RZ, 0x3c, !PT ;  /* 0x0000006e6f6f7212 */ /* 0x000fe400078e3cff */
[----:B------:R-:W-:Y:S02]  /*3bb0*/  LOP3.LUT R108, R109, R108, RZ, 0x3c, !PT ;  /* 0x0000006c6d6c7212 */ /* 0x000fe400078e3cff */
[----:B------:R-:W-:Y:S02]  /*3bc0*/  LOP3.LUT R105, R105, R104, RZ, 0x3c, !PT ;  /* 0x0000006869697212 */ /* 0x000fe400078e3cff */
[----:B------:R-:W-:Y:S02]  /*3bd0*/  LOP3.LUT R102, R103, R102, RZ, 0x3c, !PT ;  /* 0x0000006667667212 */ /* 0x000fe400078e3cff */
[----:B------:R-:W-:Y:S02]  /*3be0*/  PRMT R18, RZ, 0x7610, R18 ;  /* 0x00007610ff127816 */ /* 0x000fe40000000012 */
[----:B------:R-:W-:-:S02]  /*3bf0*/  LOP3.LUT R109, R109, R108, RZ, 0x3c, !PT ;  /* 0x0000006c6d6d7212 */ /* 0x000fc400078e3cff */
[----:B------:R-:W-:Y:S02]  /*3c00*/  LOP3.LUT R91, R91, R90, RZ, 0x3c, !PT ;  /* 0x0000005a5b5b7212 */ /* 0x000fe400078e3cff */
[----:B------:R-:W-:Y:S02]  /*3c10*/  LOP3.LUT R103, R103, R102, RZ, 0x3c, !PT ;  /* 0x0000006667677212 */ /* 0x000fe400078e3cff */
[----:B------:R-:W-:-:S04]  /*3c20*/  LOP3.LUT R90, R91, R90, RZ, 0x3c, !PT ;  /* 0x0000005a5b5a7212 */ /* 0x000fc800078e3cff */
[----:B------:R-:W-:Y:S02]  /*3c30*/  LOP3.LUT R91, R91, R90, RZ, 0x3c, !PT ;  /* 0x0000005a5b5b7212 */ /* 0x000fe400078e3cff */
[----:B------:R-:W-:Y:S01]  /*3c40*/  PRMT R9, RZ, 0x7610, R9 ;  /* 0x00007610ff097816 */ /* 0x000fe20000000009 */
[----:B---3--:R0:W-:Y:S04]  /*3c50*/  STL [R1+0x84], R88 ;  /* 0x0000845801007387 */ /* 0x0081e80000100800 */
[----:B0-----:R-:W3:Y:S04]  /*3c60*/  LDL.LU R88, [R1+0x1bc] ;  /* 0x0001bc0001587983 */ /* 0x001ee80000300800 */
[----:B--2---:R0:W-:Y:S04]  /*3c70*/  STL [R1+0x80], R89 ;  /* 0x0000805901007387 */ /* 0x0041e80000100800 */
[----:B0-----:R-:W3:Y:S04]  /*3c80*/  LDL.LU R89, [R1+0x1b8] ;  /* 0x0001b80001597983 */ /* 0x001ee80000300800 */
[----:B----4-:R0:W-:Y:S04]  /*3c90*/  STL [R1+0x7c], R22 ;  /* 0x00007c1601007387 */ /* 0x0101e80000100800 */
[----:B0-----:R-:W2:Y:S04]  /*3ca0*/  LDL.LU R22, [R1+0x1b4] ;  /* 0x0001b40001167983 */ /* 0x001ea80000300800 */
[----:B-----5:R0:W-:Y:S02]  /*3cb0*/  STL [R1+0x78], R3 ;  /* 0x0000780301007387 */ /* 0x0201e40000100800 */
[----:B0-----:R-:W0:Y:S01]  /*3cc0*/  S2R R3, SR_TID.X ;  /* 0x0000000000037919 */ /* 0x001e220000002100 */
[----:B------:R-:W-:-:S04]  /*3cd0*/  IMAD.WIDE R6, R117, 0x2, R112 ;  /* 0x0000000275067825 */ /* 0x000fc800078e0270 */
[----:B------:R-:W-:-:S04]  /*3ce0*/  IMAD.WIDE R12, R117, 0x2, R10 ;  /* 0x00000002750c7825 */ /* 0x000fc800078e020a */
[----:B------:R-:W-:Y:S01]  /*3cf0*/  IMAD.WIDE R14, R117, 0x2, R120 ;  /* 0x00000002750e7825 */ /* 0x000fe200078e0278 */
[----:B0-----:R-:W-:-:S04]  /*3d00*/  LOP3.LUT R3, R3, 0x3f, RZ, 0xc0, !PT ;  /* 0x0000003f03037812 */ /* 0x001fc800078ec0ff */
[----:B------:R-:W-:Y:S01]  /*3d10*/  ISETP.GE.AND P0, PT, R3, UR11, PT ;  /* 0x0000000b03007c0c */ /* 0x000fe2000bf06270 */
[----:B------:R-:W-:Y:S01]  /*3d20*/  BAR.SYNC.DEFER_BLOCKING 0x0 ;  /* 0x0000000000007b1d */ /* 0x000fe20000010000 */
[----:B------:R-:W-:-:S05]  /*3d30*/  IMAD.WIDE R16, R117, 0x2, R106 ;  /* 0x0000000275107825 */ /* 0x000fca00078e026a */
[----:B------:R-:W-:Y:S04]  /*3d40*/  STL [R1+0x184], R0 ;  /* 0x0001840001007387 */ /* 0x000fe80000100800 */
[----:B------:R0:W-:Y:S04]  /*3d50*/  STL.64 [R1+0xe8], R112 ;  /* 0x0000e87001007387 */ /* 0x0001e80000100a00 */
[----:B------:R1:W4:Y:S04]  /*3d60*/  @!P0 LDG.E.U16 R23, desc[UR12][R6.64] ;  /* 0x0000000c06178981 */ /* 0x000328000c1e1500 */
[----:B------:R-:W5:Y:S04]  /*3d70*/  @!P0 LDG.E.U16 R21, desc[UR12][R12.64] ;  /* 0x0000000c0c158981 */ /* 0x000f68000c1e1500 */
[----:B------:R-:W3:Y:S01]  /*3d80*/  @!P0 LDG.E.U16 R2, desc[UR12][R14.64] ;  /* 0x0000000c0e028981 */ /* 0x000ee2000c1e1500 */
[----:B0-----:R-:W-:Y:S01]  /*3d90*/  PRMT R113, RZ, 0x7610, R113 ;  /* 0x00007610ff717816 */ /* 0x001fe20000000071 */
[----:B-1----:R-:W-:-:S02]  /*3da0*/  IMAD.WIDE R6, R117, 0x2, R118 ;  /* 0x0000000275067825 */ /* 0x002fc400078e0276 */
[----:B------:R0:W2:Y:S04]  /*3db0*/  @!P0 LDG.E.U16 R116, desc[UR12][R16.64] ;  /* 0x0000000c10748981 */ /* 0x0000a8000c1e1500 */
[----:B------:R1:W2:Y:S01]  /*3dc0*/  @!P0 LDG.E.U16 R113, desc[UR12][R6.64] ;  /* 0x0000000c06718981 */ /* 0x0002a2000c1e1500 */
[----:B------:R-:W-:Y:S02]  /*3dd0*/  PRMT R112, RZ, 0x7610, R112 ;  /* 0x00007610ff707816 */ /* 0x000fe40000000070 */
[----:B0-----:R-:W-:Y:S01]  /*3de0*/  PRMT R17, RZ, 0x7610, R17 ;  /* 0x00007610ff117816 */ /* 0x001fe20000000011 */
[C---:B-1----:R-:W-:Y:S01]  /*3df0*/  IMAD.WIDE R6, R117.reuse, 0x2, R98 ;  /* 0x0000000275067825 */ /* 0x042fe200078e0262 */
[----:B------:R0:W-:Y:S03]  /*3e00*/  STL.64 [R1+0xf0], R10 ;  /* 0x0000f00a01007387 */ /* 0x0001e60000100a00 */
[C---:B------:R-:W-:Y:S01]  /*3e10*/  IMAD.WIDE R12, R117.reuse, 0x2, R114 ;  /* 0x00000002750c7825 */ /* 0x040fe200078e0272 */
[----:B------:R1:W2:Y:S03]  /*3e20*/  @!P0 LDG.E.U16 R17, desc[UR12][R6.64] ;  /* 0x0000000c06118981 */ /* 0x0002a6000c1e1500 */
[----:B------:R-:W-:Y:S01]  /*3e30*/  IMAD.WIDE R14, R117, 0x2, R110 ;  /* 0x00000002750e7825 */ /* 0x000fe200078e026e */
[----:B------:R1:W2:Y:S01]  /*3e40*/  @!P0 LDG.E.U16 R112, desc[UR12][R12.64] ;  /* 0x0000000c0c708981 */ /* 0x0002a2000c1e1500 */
[----:B0-----:R-:W-:-:S03]  /*3e50*/  PRMT R11, RZ, 0x7610, R11 ;  /* 0x00007610ff0b7816 */ /* 0x001fc6000000000b */
[----:B------:R-:W2:Y:S01]  /*3e60*/  @!P0 LDG.E.U16 R18, desc[UR12][R14.64] ;  /* 0x0000000c0e128981 */ /* 0x000ea2000c1e1500 */
[C---:B-1----:R-:W-:Y:S01]  /*3e70*/  IMAD.WIDE R6, R117.reuse, 0x2, R104 ;  /* 0x0000000275067825 */ /* 0x042fe200078e0268 */
[----:B------:R-:W-:Y:S02]  /*3e80*/  PRMT R16, RZ, 0x7610, R16 ;  /* 0x00007610ff107816 */ /* 0x000fe40000000010 */
[----:B------:R-:W-:Y:S01]  /*3e90*/  PRMT R10, RZ, 0x7610, R10 ;  /* 0x00007610ff0a7816 */ /* 0x000fe2000000000a */
[C---:B------:R-:W-:Y:S01]  /*3ea0*/  IMAD.WIDE R12, R117.reuse, 0x2, R108 ;  /* 0x00000002750c7825 */ /* 0x040fe200078e026c */
[----:B------:R0:W2:Y:S04]  /*3eb0*/  @!P0 LDG.E.U16 R11, desc[UR12][R6.64] ;  /* 0x0000000c060b8981 */ /* 0x0000a8000c1e1500 */
[----:B------:R-:W2:Y:S01]  /*3ec0*/  @!P0 LDG.E.U16 R16, desc[UR12][R12.64] ;  /* 0x0000000c0c108981 */ /* 0x000ea2000c1e1500 */
[----:B0-----:R-:W-:-:S05]  /*3ed0*/  IMAD.WIDE R6, R117, 0x2, R102 ;  /* 0x0000000275067825 */ /* 0x001fca00078e0266 */
[----:B------:R0:W2:Y:S02]  /*3ee0*/  @!P0 LDG.E.U16 R10, desc[UR12][R6.64] ;  /* 0x0000000c060a8981 */ /* 0x0000a4000c1e1500 */
[----:B0-----:R-:W-:-:S05]  /*3ef0*/  IMAD.WIDE R6, R117, 0x2, R90 ;  /* 0x0000000275067825 */ /* 0x001fca00078e025a */
[----:B------:R0:W2:Y:S04]  /*3f00*/  @!P0 LDG.E.U16 R9, desc[UR12][R6.64] ;  /* 0x0000000c06098981 */ /* 0x0000a8000c1e1500 */
[----:B------:R-:W-:Y:S04]  /*3f10*/  STL.64 [R1+0xf8], R120 ;  /* 0x0000f87801007387 */ /* 0x000fe80000100a00 */
[----:B------:R-:W-:Y:S04]  /*3f20*/  STL [R1+0x104], R106 ;  /* 0x0001046a01007387 */ /* 0x000fe80000100800 */
[----:B------:R-:W-:Y:S01]  /*3f30*/  STL [R1+0x100], R107 ;  /* 0x0001006b01007387 */ /* 0x000fe20000100800 */
[----:B------:R-:W-:-:S02]  /*3f40*/  PRMT R0, RZ, 0x7610, R0 ;  /* 0x00007610ff007816 */ /* 0x000fc40000000000 */
[----:B------:R-:W-:-:S04]  /*3f50*/  LOP3.LUT R101, R101, R100, RZ, 0x3c, !PT ;  /* 0x0000006465657212 */ /* 0x000fc800078e3cff */
[----:B------:R-:W-:-:S04]  /*3f60*/  LOP3.LUT R100, R101, R100, RZ, 0x3c, !PT ;  /* 0x0000006465647212 */ /* 0x000fc800078e3cff */
[----:B------:R-:W-:-:S03]  /*3f70*/  LOP3.LUT R101, R101, R100, RZ, 0x3c, !PT ;  /* 0x0000006465657212 */ /* 0x000fc600078e3cff */
[----:B0-----:R-:W-:Y:S01]  /*3f80*/  IMAD.WIDE R6, R117, 0x2, R100 ;  /* 0x0000000275067825 */ /* 0x001fe200078e0264 */
[----:B----4-:R0:W-:Y:S04]  /*3f90*/  STL [R1+0x6c], R23 ;  /* 0x00006c1701007387 */ /* 0x0101e80000100800 */
[----:B0-----:R-:W4:Y:S04]  /*3fa0*/  LDL.LU R23, [R1+0x1b0] ;  /* 0x0001b00001177983 */ /* 0x001f280000300800 */
[----:B-----5:R0:W-:Y:S04]  /*3fb0*/  STL [R1+0x68], R21 ;  /* 0x0000681501007387 */ /* 0x0201e80000100800 */
[----:B0-----:R-:W5:Y:S04]  /*3fc0*/  LDL.LU R21, [R1+0x1ac] ;  /* 0x0001ac0001157983 */ /* 0x001f680000300800 */
[----:B---3--:R0:W-:Y:S04]  /*3fd0*/  STL [R1+0x64], R2 ;  /* 0x0000640201007387 */ /* 0x0081e80000100800 */
[----:B0-----:R-:W3:Y:S04]  /*3fe0*/  LDL.LU R2, [R1+0x1a8] ;  /* 0x0001a80001027983 */ /* 0x001ee80000300800 */
[----:B------:R-:W-:Y:S04]  /*3ff0*/  STL [R1+0x10c], R118 ;  /* 0x00010c7601007387 */ /* 0x000fe80000100800 */
        /* <DEDUP_REMOVED lines=9> */
[----:B--2---:R-:W-:Y:S04]  /*4090*/  STL [R1+0x60], R116 ;  /* 0x0000607401007387 */ /* 0x004fe80000100800 */
        /* <DEDUP_REMOVED lines=9> */
[----:B------:R-:W2:Y:S04]  /*4130*/  LDL.LU R12, [R1] ;  /* 0x00000000010c7983 */ /* 0x000ea80000300800 */
[----:B------:R0:W-:Y:S04]  /*4140*/  STL [R1+0x50], R17 ;  /* 0x0000501101007387 */ /* 0x0001e80000100800 */
[----:B0-----:R-:W3:Y:S04]  /*4150*/  LDL.LU R17, [R1+0x4] ;  /* 0x0000040001117983 */ /* 0x001ee80000300800 */
[----:B------:R-:W-:Y:S04]  /*4160*/  STL.S16 [R1+0x3c], R0 ;  /* 0x00003c0001007387 */ /* 0x000fe80000100600 */
[----:B------:R0:W-:Y:S04]  /*4170*/  STL [R1+0x4c], R16 ;  /* 0x00004c1001007387 */ /* 0x0001e80000100800 */
[----:B0-----:R-:W3:Y:S04]  /*4180*/  LDL.LU R16, [R1+0x8] ;  /* 0x0000080001107983 */ /* 0x001ee80000300800 */
[----:B------:R0:W-:Y:S04]  /*4190*/  STL [R1+0x48], R11 ;  /* 0x0000480b01007387 */ /* 0x0001e80000100800 */
[----:B0-----:R-:W3:Y:S04]  /*41a0*/  LDL.LU R11, [R1+0xc] ;  /* 0x00000c00010b7983 */ /* 0x001ee80000300800 */
[----:B------:R0:W-:Y:S04]  /*41b0*/  STL [R1+0x44], R10 ;  /* 0x0000440a01007387 */ /* 0x0001e80000100800 */
[----:B0-----:R-:W3:Y:S04]  /*41c0*/  LDL.LU R10, [R1+0x10] ;  /* 0x00001000010a7983 */ /* 0x001ee80000300800 */
[----:B------:R-:W3:Y:S04]  /*41d0*/  LDL.LU R15, [R1+0x14] ;  /* 0x00001400010f7983 */ /* 0x000ee80000300800 */
[----:B------:R-:W3:Y:S04]  /*41e0*/  LDL.LU R14, [R1+0x18] ;  /* 0x00001800010e7983 */ /* 0x000ee80000300800 */
[----:B------:R0:W-:Y:S04]  /*41f0*/  STL [R1+0x40], R9 ;  /* 0x0000400901007387 */ /* 0x0001e80000100800 */
[----:B0-----:R-:W3:Y:S04]  /*4200*/  LDL.LU R9, [R1+0x1c] ;  /* 0x00001c0001097983 */ /* 0x001ee80000300800 */
[----:B------:R-:W3:Y:S04]  /*4210*/  LDL.LU R0, [R1+0x28] ;  /* 0x0000280001007983 */ /* 0x000ee80000300800 */
[----:B------:R-:W-:Y:S04]  /*4220*/  STL [R1+0x14c], R100 ;  /* 0x00014c6401007387 */ /* 0x000fe80000100800 */
[----:B------:R0:W-:Y:S04]  /*4230*/  STL [R1+0x148], R101 ;  /* 0x0001486501007387 */ /* 0x0001e80000100800 */
[----:B0-----:R-:W4:Y:S01]  /*4240*/  LDL.LU R101, [R1+0x3c] ;  /* 0x00003c0001657983 */ /* 0x001f220000300800 */
[----:B------:R-:W-:-:S02]  /*4250*/  LOP3.LUT R97, R97, R96, RZ, 0x3c, !PT ;  /* 0x0000006061617212 */ /* 0x000fc400078e3cff */
[----:B------:R-:W-:Y:S02]  /*4260*/  LOP3.LUT R95, R95, R94, RZ, 0x3c, !PT ;  /* 0x0000005e5f5f7212 */ /* 0x000fe400078e3cff */
[----:B------:R-:W-:Y:S02]  /*4270*/  LOP3.LUT R96, R97, R96, RZ, 0x3c, !PT ;  /* 0x0000006061607212 */ /* 0x000fe400078e3cff */
[----:B------:R-:W-:Y:S02]  /*4280*/  LOP3.LUT R94, R95, R94, RZ, 0x3c, !PT ;  /* 0x0000005e5f5e7212 */ /* 0x000fe400078e3cff */
[----:B------:R-:W-:Y:S02]  /*4290*/  LOP3.LUT R97, R97, R96, RZ, 0x3c, !PT ;  /* 0x0000006061617212 */ /* 0x000fe400078e3cff */
[----:B------:R-:W-:Y:S02]  /*42a0*/  PRMT R90, RZ, 0x7610, R90 ;  /* 0x00007610ff5a7816 */ /* 0x000fe4000000005a */
[----:B------:R-:W-:-:S02]  /*42b0*/  LOP3.LUT R95, R95, R94, RZ, 0x3c, !PT ;  /* 0x0000005e5f5f7212 */ /* 0x000fc400078e3cff */
[----:B------:R-:W-:Y:S02]  /*42c0*/  PRMT R91, RZ, 0x7610, R91 ;  /* 0x00007610ff5b7816 */ /* 0x000fe4000000005b */
[-C--:B------:R-:W-:Y:S01]  /*42d0*/  LOP3.LUT R93, R93, R92.reuse, RZ, 0x3c, !PT ;  /* 0x0000005c5d5d7212 */ /* 0x080fe200078e3cff */
[----:B------:R-:W-:Y:S01]  /*42e0*/  IMAD.MOV.U32 R18, RZ, RZ, R20 ;  /* 0x000000ffff127224 */ /* 0x000fe200078e0014 */
[----:B------:R-:W-:Y:S02]  /*42f0*/  PRMT R102, RZ, 0x7610, R102 ;  /* 0x00007610ff667816 */ /* 0x000fe40000000066 */
[----:B------:R-:W-:Y:S02]  /*4300*/  LOP3.LUT R92, R93, R92, RZ, 0x3c, !PT ;  /* 0x0000005c5d5c7212 */ /* 0x000fe400078e3cff */
[----:B------:R-:W-:Y:S02]  /*4310*/  LOP3.LUT R89, R89, R88, RZ, 0x3c, !PT ;  /* 0x0000005859597212 */ /* 0x000fe400078e3cff */
[----:B------:R-:W-:-:S02]  /*4320*/  LOP3.LUT R93, R93, R92, RZ, 0x3c, !PT ;  /* 0x0000005c5d5d7212 */ /* 0x000fc400078e3cff */
[C---:B------:R-:W-:Y:S02]  /*4330*/  LOP3.LUT R88, R89.reuse, R88, RZ, 0x3c, !PT ;  /* 0x0000005859587212 */ /* 0x040fe400078e3cff */
[----:B------:R-:W-:Y:S02]  /*4340*/  PRMT R103, RZ, 0x7610, R103 ;  /* 0x00007610ff677816 */ /* 0x000fe40000000067 */
[----:B------:R-:W-:Y:S02]  /*4350*/  LOP3.LUT R89, R89, R88, RZ, 0x3c, !PT ;  /* 0x0000005859597212 */ /* 0x000fe400078e3cff */
[----:B------:R-:W-:Y:S01]  /*4360*/  PRMT R104, RZ, 0x7610, R104 ;  /* 0x00007610ff687816 */ /* 0x000fe20000000068 */
[----:B----4-:R0:W4:Y:S02]  /*4370*/  @!P0 LDG.E.U16 R101, desc[UR12][R6.64] ;  /* 0x0000000c06658981 */ /* 0x010124000c1e1500 */
[----:B0-----:R-:W-:-:S05]  /*4380*/  IMAD.WIDE R6, R117, 0x2, R96 ;  /* 0x0000000275067825 */ /* 0x001fca00078e0260 */
[----:B------:R0:W5:Y:S02]  /*4390*/  @!P0 LDG.E.U16 R90, desc[UR12][R6.64] ;  /* 0x0000000c065a8981 */ /* 0x000164000c1e1500 */
[----:B0-----:R-:W-:-:S05]  /*43a0*/  IMAD.WIDE R6, R117, 0x2, R94 ;  /* 0x0000000275067825 */ /* 0x001fca00078e025e */
[----:B------:R0:W2:Y:S02]  /*43b0*/  @!P0 LDG.E.U16 R91, desc[UR12][R6.64] ;  /* 0x0000000c065b8981 */ /* 0x0000a4000c1e1500 */
[----:B0-----:R-:W-:-:S05]  /*43c0*/  IMAD.WIDE R6, R117, 0x2, R18 ;  /* 0x0000000275067825 */ /* 0x001fca00078e0212 */
[----:B------:R0:W3:Y:S02]  /*43d0*/  @!P0 LDG.E.U16 R102, desc[UR12][R6.64] ;  /* 0x0000000c06668981 */ /* 0x0000e4000c1e1500 */
[----:B0-----:R-:W-:-:S05]  /*43e0*/  IMAD.WIDE R6, R117, 0x2, R92 ;  /* 0x0000000275067825 */ /* 0x001fca00078e025c */
[----:B------:R0:W3:Y:S02]  /*43f0*/  @!P0 LDG.E.U16 R103, desc[UR12][R6.64] ;  /* 0x0000000c06678981 */ /* 0x0000e4000c1e1500 */
[----:B0-----:R-:W-:-:S05]  /*4400*/  IMAD.WIDE R6, R117, 0x2, R88 ;  /* 0x0000000275067825 */ /* 0x001fca00078e0258 */
[----:B------:R-:W3:Y:S01]  /*4410*/  @!P0 LDG.E.U16 R104, desc[UR12][R6.64] ;  /* 0x0000000c06688981 */ /* 0x000ee2000c1e1500 */
[----:B------:R-:W-:-:S04]  /*4420*/  LOP3.LUT R23, R23, R22, RZ, 0x3c, !PT ;  /* 0x0000001617177212 */ /* 0x000fc800078e3cff */
[----:B------:R-:W-:-:S04]  /*4430*/  LOP3.LUT R22, R23, R22, RZ, 0x3c, !PT ;  /* 0x0000001617167212 */ /* 0x000fc800078e3cff */
[----:B------:R-:W-:Y:S01]  /*4440*/  LOP3.LUT R23, R23, R22, RZ, 0x3c, !PT ;  /* 0x0000001617177212 */ /* 0x000fe200078e3cff */
[----:B----4-:R-:W-:Y:S04]  /*4450*/  STL [R1+0x150], R101 ;  /* 0x0001506501007387 */ /* 0x010fe80000100800 */
[----:B------:R-:W-:Y:S04]  /*4460*/  STL [R1+0x158], R96 ;  /* 0x0001586001007387 */ /* 0x000fe80000100800 */
[----:B------:R-:W-:Y:S04]  /*4470*/  STL [R1+0x154], R97 ;  /* 0x0001546101007387 */ /* 0x000fe80000100800 */
[----:B-----5:R-:W-:Y:S04]  /*4480*/  STL [R1+0x15c], R90 ;  /* 0x00015c5a01007387 */ /* 0x020fe80000100800 */
[----:B------:R-:W-:Y:S04]  /*4490*/  STL [R1+0x164], R94 ;  /* 0x0001645e01007387 */ /* 0x000fe80000100800 */
[----:B------:R-:W-:Y:S04]  /*44a0*/  STL [R1+0x160], R95 ;  /* 0x0001605f01007387 */ /* 0x000fe80000100800 */
[----:B--2---:R-:W-:Y:S04]  /*44b0*/  STL [R1+0x168], R91 ;  /* 0x0001685b01007387 */ /* 0x004fe80000100800 */
[----:B------:R-:W-:Y:S04]  /*44c0*/  STL [R1+0x170], R18 ;  /* 0x0001701201007387 */ /* 0x000fe80000100800 */
[----:B------:R-:W-:Y:S04]  /*44d0*/  STL [R1+0x16c], R19 ;  /* 0x00016c1301007387 */ /* 0x000fe80000100800 */
[----:B---3--:R-:W-:Y:S04]  /*44e0*/  STL [R1+0x174], R102 ;  /* 0x0001746601007387 */ /* 0x008fe80000100800 */
[----:B------:R0:W-:Y:S04]  /*44f0*/  STL [R1+0x180], R92 ;  /* 0x0001805c01007387 */ /* 0x0001e80000100800 */
[----:B------:R-:W-:Y:S04]  /*4500*/  STL [R1+0x178], R93 ;  /* 0x0001785d01007387 */ /* 0x000fe80000100800 */
[----:B------:R-:W-:Y:S04]  /*4510*/  STL [R1+0x188], R103 ;  /* 0x0001886701007387 */ /* 0x000fe80000100800 */
[----:B------:R-:W-:Y:S04]  /*4520*/  STL [R1+0x190], R88 ;  /* 0x0001905801007387 */ /* 0x000fe80000100800 */
[----:B------:R-:W-:Y:S04]  /*4530*/  STL [R1+0x18c], R89 ;  /* 0x00018c5901007387 */ /* 0x000fe80000100800 */
[----:B------:R-:W-:Y:S04]  /*4540*/  STL [R1+0x194], R104 ;  /* 0x0001946801007387 */ /* 0x000fe80000100800 */
[----:B------:R-:W-:Y:S04]  /*4550*/  STL [R1+0x198], R23 ;  /* 0x0001981701007387 */ /* 0x000fe80000100800 */
[----:B0-----:R-:W2:Y:S01]  /*4560*/  LDL.LU R92, [R1+0x2c] ;  /* 0x00002c00015c7983 */ /* 0x001ea20000300800 */
[----:B------:R-:W-:Y:S01]  /*4570*/  PRMT R105, RZ, 0x7610, R105 ;  /* 0x00007610ff697816 */ /* 0x000fe20000000069 */
[----:B------:R-:W-:-:S02]  /*4580*/  IMAD.WIDE R6, R117, 0x2, R22 ;  /* 0x0000000275067825 */ /* 0x000fc400078e0216 */
[----:B------:R-:W3:Y:S02]  /*4590*/  LDL.LU R91, [R1+0x30] ;  /* 0x00003000015b7983 */ /* 0x000ee40000300800 */
[----:B------:R-:W-:Y:S02]  /*45a0*/  IMAD.MOV.U32 R13, RZ, RZ, R21 ;  /* 0x000000ffff0d7224 */ /* 0x000fe400078e0015 */
[----:B------:R0:W4:Y:S04]  /*45b0*/  @!P0 LDG.E.U16 R105, desc[UR12][R6.64] ;  /* 0x0000000c06698981 */ /* 0x000128000c1e1500 */
[----:B------:R1:W-:Y:S01]  /*45c0*/  STL.64 [R1+0x1a0], R12 ;  /* 0x0001a00c01007387 */ /* 0x0003e20000100a00 */
[----:B0-----:R-:W-:-:S03]  /*45d0*/  IMAD.WIDE R6, R117, 0x2, R12 ;  /* 0x0000000275067825 */ /* 0x001fc600078e020c */
[----:B-1----:R-:W5:Y:S04]  /*45e0*/  LDL R13, [R1+0xa8] ;  /* 0x0000a800010d7983 */ /* 0x002f680000100800 */
[----:B------:R-:W4:Y:S04]  /*45f0*/  LDL.LU R90, [R1+0x34] ;  /* 0x00003400015a7983 */ /* 0x000f280000300800 */
[----:B------:R-:W4:Y:S01]  /*4600*/  LDL.LU R89, [R1+0x38] ;  /* 0x0000380001597983 */ /* 0x000f220000300800 */
[----:B------:R-:W-:Y:S02]  /*4610*/  IMAD.MOV.U32 R21, RZ, RZ, R17 ;  /* 0x000000ffff157224 */ /* 0x000fe400078e0011 */
[----:B------:R-:W-:-:S02]  /*4620*/  IMAD.MOV.U32 R20, RZ, RZ, R16 ;  /* 0x000000ffff147224 */ /* 0x000fc400078e0010 */
[----:B------:R-:W-:Y:S02]  /*4630*/  IMAD.MOV.U32 R17, RZ, RZ, R11 ;  /* 0x000000ffff117224 */ /* 0x000fe400078e000b */
[----:B------:R-:W-:Y:S01]  /*4640*/  IMAD.MOV.U32 R16, RZ, RZ, R10 ;  /* 0x000000ffff107224 */ /* 0x000fe200078e000a */
[----:B------:R-:W4:Y:S04]  /*4650*/  LDL.LU R11, [R1+0x74] ;  /* 0x00007400010b7983 */ /* 0x000f280000300800 */
[----:B------:R-:W4:Y:S04]  /*4660*/  LDL.LU R10, [R1+0x94] ;  /* 0x00009400010a7983 */ /* 0x000f280000300800 */
[----:B------:R-:W4:Y:S04]  /*4670*/  LDL.LU R88, [R1+0x98] ;  /* 0x0000980001587983 */ /* 0x000f280000300800 */
[----:B------:R-:W4:Y:S04]  /*4680*/  LDL.LU R23, [R1+0x9c] ;  /* 0x00009c0001177983 */ /* 0x000f280000300800 */
[----:B------:R-:W4:Y:S04]  /*4690*/  LDL.LU R19, [R1+0xa0] ;  /* 0x0000a00001137983 */ /* 0x000f280000300800 */
[----:B------:R-:W4:Y:S04]  /*46a0*/  LDL.LU R18, [R1+0xa4] ;  /* 0x0000a40001127983 */ /* 0x000f280000300800 */
[----:B------:R0:W-:Y:S02]  /*46b0*/  STS.U16 [R2+UR8+0x8000], R8 ;  /* 0x0080000802007988 */ /* 0x0001e40008000408 */
[----:B0-----:R-:W-:-:S02]  /*46c0*/  IMAD.MOV.U32 R8, RZ, RZ, R0 ;  /* 0x000000ffff087224 */ /* 0x001fc400078e0000 */
[----:B------:R-:W4:Y:S04]  /*46d0*/  LDL.LU R0, [R1+0xb0] ;  /* 0x0000b00001007983 */ /* 0x000f280000300800 */
[----:B------:R-:W4:Y:S04]  /*46e0*/  LDL.LU R12, [R1+0xac] ;  /* 0x0000ac00010c7983 */ /* 0x000f280000300800 */
[----:B------:R0:W-:Y:S04]  /*46f0*/  STS.U16 [R2+UR8+0x9000], R123 ;  /* 0x0090007b02007988 */ /* 0x0001e80008000408 */
[----:B------:R1:W-:Y:S04]  /*4700*/  STS.U16 [R2+UR8+0x8400], R122 ;  /* 0x0084007a02007988 */ /* 0x0003e80008000408 */
[----:B0-----:R-:W4:Y:S04]  /*4710*/  LDL.LU R123, [R1+0x24] ;  /* 0x00002400017b7983 */ /* 0x001f280000300800 */
[----:B-1----:R-:W4:Y:S01]  /*4720*/  LDL.LU R122, [R1+0xb4] ;  /* 0x0000b400017a7983 */ /* 0x002f220000300800 */
[----:B--2---:R-:W-:-:S03]  /*4730*/  IMAD.MOV.U32 R117, RZ, RZ, R92 ;  /* 0x000000ffff757224 */ /* 0x004fc600078e005c */
[----:B------:R-:W2:Y:S01]  /*4740*/  LDL.LU R92, [R1+0xb8] ;  /* 0x0000b800015c7983 */ /* 0x000ea20000300800 */
[----:B------:R-:W-:Y:S02]  /*4750*/  PRMT R108, RZ, 0x7610, R108 ;  /* 0x00007610ff6c7816 */ /* 0x000fe4000000006c */
[----:B------:R-:W-:-:S04]  /*4760*/  PRMT R109, RZ, 0x7610, R109 ;  /* 0x00007610ff6d7816 */ /* 0x000fc8000000006d */
[----:B------:R5:W2:Y:S01]  /*4770*/  @!P0 LDG.E.U16 R108, desc[UR12][R6.64] ;  /* 0x0000000c066c8981 */ /* 0x000aa2000c1e1500 */
[----:B------:R-:W-:Y:S02]  /*4780*/  PRMT R98, RZ, 0x7610, R98 ;  /* 0x00007610ff627816 */ /* 0x000fe40000000062 */
[----:B------:R-:W-:Y:S01]  /*4790*/  PRMT R99, RZ, 0x7610, R99 ;  /* 0x00007610ff637816 */ /* 0x000fe20000000063 */
[----:B-----5:R-:W-:-:S05]  /*47a0*/  IMAD.WIDE R6, R13, 0x2, R20 ;  /* 0x000000020d067825 */ /* 0x020fca00078e0214 */
[----:B------:R0:W5:Y:S02]  /*47b0*/  @!P0 LDG.E.U16 R109, desc[UR12][R6.64] ;  /* 0x0000000c066d8981 */ /* 0x000164000c1e1500 */
[----:B0-----:R-:W-:-:S05]  /*47c0*/  IMAD.WIDE R6, R13, 0x2, R16 ;  /* 0x000000020d067825 */ /* 0x001fca00078e0210 */
[----:B------:R0:W5:Y:S01]  /*47d0*/  @!P0 LDG.E.U16 R98, desc[UR12][R6.64] ;  /* 0x0000000c06628981 */ /* 0x000162000c1e1500 */
[----:B------:R-:W-:Y:S01]  /*47e0*/  PRMT R110, RZ, 0x7610, R110 ;  /* 0x00007610ff6e7816 */ /* 0x000fe2000000006e */
[----:B---3--:R-:W-:Y:S02]  /*47f0*/  IMAD.MOV.U32 R116, RZ, RZ, R91 ;  /* 0x000000ffff747224 */ /* 0x008fe400078e005b */
[----:B0-----:R-:W-:-:S05]  /*4800*/  IMAD.WIDE R6, R13, 0x2, R14 ;  /* 0x000000020d067825 */ /* 0x001fca00078e020e */
[----:B------:R0:W3:Y:S01]  /*4810*/  @!P0 LDG.E.U16 R99, desc[UR12][R6.64] ;  /* 0x0000000c06638981 */ /* 0x0000e2000c1e1500 */
[----:B------:R-:W-:Y:S01]  /*4820*/  PRMT R111, RZ, 0x7610, R111 ;  /* 0x00007610ff6f7816 */ /* 0x000fe2000000006f */
[----:B----4-:R-:W-:Y:S02]  /*4830*/  IMAD.MOV.U32 R112, RZ, RZ, R89 ;  /* 0x000000ffff707224 */ /* 0x010fe400078e0059 */
[----:B0-----:R-:W-:-:S05]  /*4840*/  IMAD.WIDE R6, R13, 0x2, R8 ;  /* 0x000000020d067825 */ /* 0x001fca00078e0208 */
[----:B------:R0:W4:Y:S01]  /*4850*/  @!P0 LDG.E.U16 R110, desc[UR12][R6.64] ;  /* 0x0000000c066e8981 */ /* 0x000122000c1e1500 */
[----:B------:R-:W-:Y:S01]  /*4860*/  IMAD.MOV.U32 R113, RZ, RZ, R90 ;  /* 0x000000ffff717224 */ /* 0x000fe200078e005a */
[----:B------:R-:W-:Y:S01]  /*4870*/  PRMT R114, RZ, 0x7610, R114 ;  /* 0x00007610ff727816 */ /* 0x000fe20000000072 */
[----:B0-----:R-:W-:Y:S01]  /*4880*/  IMAD.WIDE R6, R13, 0x2, R116 ;  /* 0x000000020d067825 */ /* 0x001fe200078e0274 */
[----:B------:R-:W-:Y:S04]  /*4890*/  STS.U16 [R2+UR8+0x8800], R5 ;  /* 0x0088000502007988 */ /* 0x000fe80008000408 */
[----:B------:R0:W4:Y:S01]  /*48a0*/  @!P0 LDG.E.U16 R111, desc[UR12][R6.64] ;  /* 0x0000000c066f8981 */ /* 0x000122000c1e1500 */
[----:B------:R-:W-:-:S03]  /*48b0*/  PRMT R115, RZ, 0x7610, R115 ;  /* 0x00007610ff737816 */ /* 0x000fc60000000073 */
[----:B------:R1:W-:Y:S01]  /*48c0*/  STS.U16 [R2+UR8+0x8c00], R4 ;  /* 0x008c000402007988 */ /* 0x0003e20008000408 */
[----:B0-----:R-:W-:-:S04]  /*48d0*/  IMAD.WIDE R6, R13, 0x2, R112 ;  /* 0x000000020d067825 */ /* 0x001fc800078e0270 */
[----:B-1----:R-:W-:Y:S01]  /*48e0*/  IMAD.WIDE R4, R13, 0x2, R10 ;  /* 0x000000020d047825 */ /* 0x002fe200078e020a */
[----:B------:R0:W4:Y:S01]  /*48f0*/  @!P0 LDG.E.U16 R114, desc[UR12][R6.64] ;  /* 0x0000000c06728981 */ /* 0x000122000c1e1500 */
[----:B------:R-:W-:-:S03]  /*4900*/  PRMT R118, RZ, 0x7610, R118 ;  /* 0x00007610ff767816 */ /* 0x000fc60000000076 */
[----:B------:R1:W4:Y:S01]  /*4910*/  @!P0 LDG.E.U16 R115, desc[UR12][R4.64] ;  /* 0x0000000c04738981 */ /* 0x000322000c1e1500 */
[----:B0-----:R-:W-:Y:S02]  /*4920*/  IMAD.MOV.U32 R6, RZ, RZ, R23 ;  /* 0x000000ffff067224 */ /* 0x001fe400078e0017 */
[----:B------:R-:W-:Y:S02]  /*4930*/  IMAD.MOV.U32 R7, RZ, RZ, R88 ;  /* 0x000000ffff077224 */ /* 0x000fe400078e0058 */
[----:B------:R-:W-:Y:S02]  /*4940*/  IMAD.MOV.U32 R120, RZ, RZ, R18 ;  /* 0x000000ffff787224 */ /* 0x000fe400078e0012 */
[----:B-1----:R-:W-:Y:S01]  /*4950*/  IMAD.WIDE R4, R13, 0x2, R6 ;  /* 0x000000020d047825 */ /* 0x002fe200078e0206 */
[----:B------:R-:W-:-:S03]  /*4960*/  PRMT R119, RZ, 0x7610, R119 ;  /* 0x00007610ff777816 */ /* 0x000fc60000000077 */
[----:B------:R-:W-:Y:S01]  /*4970*/  IMAD.MOV.U32 R121, RZ, RZ, R19 ;  /* 0x000000ffff797224 */ /* 0x000fe200078e0013 */
[----:B------:R0:W4:Y:S04]  /*4980*/  @!P0 LDG.E.U16 R118, desc[UR12][R4.64] ;  /* 0x0000000c04768981 */ /* 0x000128000c1e1500 */
[----:B------:R1:W-:Y:S04]  /*4990*/  STS.U16 [R2+UR8+0x9400], R124 ;  /* 0x0094007c02007988 */ /* 0x0003e80008000408 */
[----:B------:R1:W-:Y:S01]  /*49a0*/  STS.U16 [R2+UR8+0x9800], R125 ;  /* 0x0098007d02007988 */ /* 0x0003e20008000408 */
[----:B0-----:R-:W-:Y:S01]  /*49b0*/  IMAD.WIDE R4, R13, 0x2, R120 ;  /* 0x000000020d047825 */ /* 0x001fe200078e0278 */
[----:B------:R-:W-:-:S03]  /*49c0*/  PRMT R106, RZ, 0x7610, R106 ;  /* 0x00007610ff6a7816 */ /* 0x000fc6000000006a */
[----:B-1----:R-:W-:Y:S01]  /*49d0*/  IMAD.MOV.U32 R124, RZ, RZ, R0 ;  /* 0x000000ffff7c7224 */ /* 0x002fe200078e0000 */
[----:B------:R0:W4:Y:S01]  /*49e0*/  @!P0 LDG.E.U16 R119, desc[UR12][R4.64] ;  /* 0x0000000c04778981 */ /* 0x000122000c1e1500 */
[----:B------:R-:W-:-:S03]  /*49f0*/  IMAD.MOV.U32 R125, RZ, RZ, R12 ;  /* 0x000000ffff7d7224 */ /* 0x000fc600078e000c */
[----:B------:R-:W5:Y:S04]  /*4a00*/  LDL.LU R12, [R1+0xc0] ;  /* 0x0000c000010c7983 */ /* 0x000f680000300800 */
[----:B------:R-:W3:Y:S01]  /*4a10*/  LDL.LU R23, [R1+0x8c] ;  /* 0x00008c0001177983 */ /* 0x000ee20000300800 */
[----:B0-----:R-:W-:-:S03]  /*4a20*/  IMAD.WIDE R4, R13, 0x2, R124 ;  /* 0x000000020d047825 */ /* 0x001fc600078e027c */
[----:B------:R-:W4:Y:S04]  /*4a30*/  LDL.LU R104, [R1+0x88] ;  /* 0x0000880001687983 */ /* 0x000f280000300800 */
[----:B------:R-:W4:Y:S04]  /*4a40*/  LDL.LU R88, [R1+0x84] ;  /* 0x0000840001587983 */ /* 0x000f280000300800 */
[----:B------:R-:W4:Y:S04]  /*4a50*/  LDL.LU R89, [R1+0x80] ;  /* 0x0000800001597983 */ /* 0x000f280000300800 */
[----:B------:R-:W4:Y:S04]  /*4a60*/  LDL.LU R103, [R1+0x7c] ;  /* 0x00007c0001677983 */ /* 0x000f280000300800 */
[----:B------:R-:W4:Y:S04]  /*4a70*/  LDL.LU R0, [R1+0x78] ;  /* 0x0000780001007983 */ /* 0x000f280000300800 */
[----:B------:R-:W4:Y:S04]  /*4a80*/  LDL.LU R93, [R1+0x6c] ;  /* 0x00006c00015d7983 */ /* 0x000f280000300800 */
[----:B------:R-:W4:Y:S04]  /*4a90*/  LDL.LU R102, [R1+0x68] ;  /* 0x0000680001667983 */ /* 0x000f280000300800 */
[----:B------:R0:W4:Y:S01]  /*4aa0*/  @!P0 LDG.E.U16 R106, desc[UR12][R4.64] ;  /* 0x0000000c046a8981 */ /* 0x000122000c1e1500 */
[----:B------:R-:W-:-:S03]  /*4ab0*/  PRMT R107, RZ, 0x7610, R107 ;  /* 0x00007610ff6b7816 */ /* 0x000fc6000000006b */
[----:B------:R-:W4:Y:S04]  /*4ac0*/  LDL.LU R18, [R1+0x64] ;  /* 0x0000640001127983 */ /* 0x000f280000300800 */
[----:B------:R-:W4:Y:S01]  /*4ad0*/  LDL.LU R19, [R1+0x60] ;  /* 0x0000600001137983 */ /* 0x000f220000300800 */
[----:B0-----:R-:W-:-:S03]  /*4ae0*/  IMAD.MOV.U32 R5, RZ, RZ, R122 ;  /* 0x000000ffff057224 */ /* 0x001fc600078e007a */
[----:B------:R-:W4:Y:S04]  /*4af0*/  LDL.LU R91, [R1+0x5c] ;  /* 0x00005c00015b7983 */ /* 0x000f280000300800 */
[----:B------:R-:W4:Y:S04]  /*4b00*/  LDL.LU R94, [R1+0x58] ;  /* 0x00005800015e7983 */ /* 0x000f280000300800 */
[----:B------:R0:W-:Y:S04]  /*4b10*/  STS.U16 [R2+UR8+0x9c00], R123 ;  /* 0x009c007b02007988 */ /* 0x0001e80008000408 */
[----:B------:R-:W4:Y:S04]  /*4b20*/  LDL.LU R95, [R1+0x54] ;  /* 0x00005400015f7983 */ /* 0x000f280000300800 */
[----:B------:R-:W4:Y:S04]  /*4b30*/  LDL.LU R90, [R1+0x50] ;  /* 0x00005000015a7983 */ /* 0x000f280000300800 */
[----:B------:R-:W4:Y:S04]  /*4b40*/  LDL.LU R96, [R1+0x4c] ;  /* 0x00004c0001607983 */ /* 0x000f280000300800 */
[----:B------:R-:W4:Y:S04]  /*4b50*/  LDL.LU R97, [R1+0x48] ;  /* 0x0000480001617983 */ /* 0x000f280000300800 */
[----:B------:R-:W4:Y:S04]  /*4b60*/  LDL.LU R101, [R1+0x44] ;  /* 0x0000440001657983 */ /* 0x000f280000300800 */
[----:B------:R-:W4:Y:S01]  /*4b70*/  LDL.LU R100, [R1+0x40] ;  /* 0x0000400001647983 */ /* 0x000f220000300800 */
[----:B--2---:R-:W-:-:S04]  /*4b80*/  IMAD.MOV.U32 R4, RZ, RZ, R92 ;  /* 0x000000ffff047224 */ /* 0x004fc800078e005c */
[----:B0-----:R-:W-:-:S05]  /*4b90*/  IMAD.WIDE R122, R13, 0x2, R4 ;  /* 0x000000020d7a7825 */ /* 0x001fca00078e0204 */
[----:B------:R5:W2:Y:S04]  /*4ba0*/  @!P0 LDG.E.U16 R107, desc[UR12][R122.64] ;  /* 0x0000000c7a6b8981 */ /* 0x000aa8000c1e1500 */
[----:B------:R-:W5:Y:S04]  /*4bb0*/  LDL.LU R122, [R1+0x70] ;  /* 0x00007000017a7983 */ /* 0x000f680000300800 */
[----:B------:R-:W3:Y:S01]  /*4bc0*/  LDL.LU R123, [R1+0xbc] ;  /* 0x0000bc00017b7983 */ /* 0x000ee20000300800 */
[----:B------:R-:W-:Y:S02]  /*4bd0*/  LOP3.LUT R92, R2, 0x40, RZ, 0x3c, !PT ;  /* 0x00000040025c7812 */ /* 0x000fe400078e3cff */
[----:B------:R-:W-:-:S03]  /*4be0*/  PRMT R3, RZ, 0x7610, R3 ;  /* 0x00007610ff037816 */ /* 0x000fc60000000003 */
[----:B-----5:R0:W-:Y:S02]  /*4bf0*/  STS.U16 [R92+UR8+0x8200], R122 ;  /* 0x0082007a5c007988 */ /* 0x0201e40008000408 */
[----:B0-----:R-:W-:-:S04]  /*4c00*/  IMAD.MOV.U32 R122, RZ, RZ, R12 ;  /* 0x000000ffff7a7224 */ /* 0x001fc800078e000c */
[----:B---3--:R-:W-:Y:S01]  /*4c10*/  IMAD.WIDE R12, R13, 0x2, R122 ;  /* 0x000000020d0c7825 */ /* 0x008fe200078e027a */
[----:B------:R0:W-:Y:S04]  /*4c20*/  STS.U16 [R92+UR8+0x8600], R23 ;  /* 0x008600175c007988 */ /* 0x0001e80008000408 */
[----:B------:R-:W3:Y:S04]  /*4c30*/  @!P0 LDG.E.U16 R3, desc[UR12][R12.64] ;  /* 0x0000000c0c038981 */ /* 0x000ee8000c1e1500 */
[----:B----4-:R1:W-:Y:S04]  /*4c40*/  STS.U16 [R92+UR8+0x8a00], R104 ;  /* 0x008a00685c007988 */ /* 0x0103e80008000408 */
[----:B------:R4:W-:Y:S04]  /*4c50*/  STS.U16 [R92+UR8+0x8e00], R88 ;  /* 0x008e00585c007988 */ /* 0x0009e80008000408 */
[----:B------:R-:W5:Y:S04]  /*4c60*/  LDL.LU.64 R12, [R1+0x1a0] ;  /* 0x0001a000010c7983 */ /* 0x000f680000300a00 */
[----:B0-----:R-:W5:Y:S04]  /*4c70*/  LDL.LU R23, [R1+0x198] ;  /* 0x0001980001177983 */ /* 0x001f680000300800 */
[----:B-1----:R-:W2:Y:S04]  /*4c80*/  LDL.LU R104, [R1+0x194] ;  /* 0x0001940001687983 */ /* 0x002ea80000300800 */
[----:B----4-:R-:W4:Y:S04]  /*4c90*/  LDL.LU R88, [R1+0x190] ;  /* 0x0001900001587983 */ /* 0x010f280000300800 */
[----:B------:R0:W-:Y:S04]  /*4ca0*/  STS.U16 [R92+UR8+0x9200], R89 ;  /* 0x009200595c007988 */ /* 0x0001e80008000408 */
[----:B------:R1:W-:Y:S04]  /*4cb0*/  STS.U16 [R92+UR8+0x9600], R103 ;  /* 0x009600675c007988 */ /* 0x0003e80008000408 */
[----:B------:R1:W-:Y:S04]  /*4cc0*/  STS.U16 [R92+UR8+0x9a00], R0 ;  /* 0x009a00005c007988 */ /* 0x0003e80008000408 */
[----:B0-----:R-:W4:Y:S04]  /*4cd0*/  LDL.LU R89, [R1+0x18c] ;  /* 0x00018c0001597983 */ /* 0x001f280000300800 */
[----:B-1----:R-:W3:Y:S04]  /*4ce0*/  LDL.LU R103, [R1+0x188] ;  /* 0x0001880001677983 */ /* 0x002ee80000300800 */
[----:B------:R-:W5:Y:S04]  /*4cf0*/  LDL.LU R0, [R1+0x184] ;  /* 0x0001840001007983 */ /* 0x000f680000300800 */
[----:B-----5:R0:W-:Y:S04]  /*4d00*/  STS.U16 [R92+UR8+0x9e00], R0 ;  /* 0x009e00005c007988 */ /* 0x0201e80008000408 */
[----:B0-----:R-:W5:Y:S04]  /*4d10*/  LDL.LU R92, [R1+0x180] ;  /* 0x00018000015c7983 */ /* 0x001f680000300800 */
[----:B------:R-:W2:Y:S04]  /*4d20*/  LDL.LU R0, [R1+0x17c] ;  /* 0x00017c0001007983 */ /* 0x000ea80000300800 */
[----:B--2---:R0:W-:Y:S04]  /*4d30*/  STS.U16 [R0+UR8], R93 ;  /* 0x0000005d00007988 */ /* 0x0041e80008000408 */
[----:B------:R1:W-:Y:S04]  /*4d40*/  STS.U16 [R0+UR8+0x400], R102 ;  /* 0x0004006600007988 */ /* 0x0003e80008000408 */
[----:B------:R2:W-:Y:S04]  /*4d50*/  STS.U16 [R0+UR8+0x800], R18 ;  /* 0x0008001200007988 */ /* 0x0005e80008000408 */
[----:B0-----:R-:W5:Y:S04]  /*4d60*/  LDL.LU R93, [R1+0x178] ;  /* 0x00017800015d7983 */ /* 0x001f680000300800 */
[----:B-1----:R-:W4:Y:S04]  /*4d70*/  LDL.LU R102, [R1+0x174] ;  /* 0x0001740001667983 */ /* 0x002f280000300800 */
[----:B--2---:R-:W2:Y:S04]  /*4d80*/  LDL.LU R18, [R1+0x170] ;  /* 0x0001700001127983 */ /* 0x004ea80000300800 */
[----:B------:R0:W-:Y:S04]  /*4d90*/  STS.U16 [R0+UR8+0xc00], R19 ;  /* 0x000c001300007988 */ /* 0x0001e80008000408 */
[----:B------:R1:W-:Y:S04]  /*4da0*/  STS.U16 [R0+UR8+0x1000], R91 ;  /* 0x0010005b00007988 */ /* 0x0003e80008000408 */
[----:B------:R3:W-:Y:S04]  /*4db0*/  STS.U16 [R0+UR8+0x1400], R94 ;  /* 0x0014005e00007988 */ /* 0x0007e80008000408 */
[----:B0-----:R-:W2:Y:S04]  /*4dc0*/  LDL.LU R19, [R1+0x16c] ;  /* 0x00016c0001137983 */ /* 0x001ea80000300800 */
[----:B-1----:R-:W5:Y:S04]  /*4dd0*/  LDL.LU R91, [R1+0x168] ;  /* 0x00016800015b7983 */ /* 0x002f680000300800 */
[----:B---3--:R-:W3:Y:S04]  /*4de0*/  LDL.LU R94, [R1+0x164] ;  /* 0x00016400015e7983 */ /* 0x008ee80000300800 */
[----:B------:R0:W-:Y:S04]  /*4df0*/  STS.U16 [R0+UR8+0x1800], R95 ;  /* 0x0018005f00007988 */ /* 0x0001e80008000408 */
[----:B------:R1:W-:Y:S04]  /*4e00*/  STS.U16 [R0+UR8+0x1c00], R90 ;  /* 0x001c005a00007988 */ /* 0x0003e80008000408 */
[----:B------:R1:W-:Y:S04]  /*4e10*/  STS.U16 [R0+UR8+0x2000], R96 ;  /* 0x0020006000007988 */ /* 0x0003e80008000408 */
[----:B0-----:R-:W3:Y:S04]  /*4e20*/  LDL.LU R95, [R1+0x160] ;  /* 0x00016000015f7983 */ /* 0x001ee80000300800 */
[----:B-1----:R-:W2:Y:S04]  /*4e30*/  LDL.LU R90, [R1+0x15c] ;  /* 0x00015c00015a7983 */ /* 0x002ea80000300800 */
[----:B------:R-:W3:Y:S04]  /*4e40*/  LDL.LU R96, [R1+0x158] ;  /* 0x0001580001607983 */ /* 0x000ee80000300800 */
[----:B------:R0:W-:Y:S04]  /*4e50*/  STS.U16 [R0+UR8+0x2400], R97 ;  /* 0x0024006100007988 */ /* 0x0001e80008000408 */
[----:B------:R1:W-:Y:S04]  /*4e60*/  STS.U16 [R0+UR8+0x2800], R101 ;  /* 0x0028006500007988 */ /* 0x0003e80008000408 */
[----:B0-----:R-:W3:Y:S04]  /*4e70*/  LDL.LU R97, [R1+0x154] ;  /* 0x0001540001617983 */ /* 0x001ee80000300800 */
[----:B-1----:R-:W3:Y:S04]  /*4e80*/  LDL.LU R101, [R1+0x150] ;  /* 0x0001500001657983 */ /* 0x002ee80000300800 */
[----:B------:R0:W-:Y:S04]  /*4e90*/  STS.U16 [R0+UR8+0x2c00], R100 ;  /* 0x002c006400007988 */ /* 0x0001e80008000408 */
[----:B------:R-:W-:Y:S04]  /*4ea0*/  STS.U16 [R0+UR8+0x4000], R103 ;  /* 0x0040006700007988 */ /* 0x000fe80008000408 */
        /* <DEDUP_REMOVED lines=14> */
[----:B------:R1:W-:Y:S01]  /*4f90*/  STS.U16 [R0+UR8+0x7c00], R3 ;  /* 0x007c000300007988 */ /* 0x0003e20008000408 */
[----:B------:R-:W-:Y:S01]  /*4fa0*/  USHF.L.U32 UR4, UR15, 0x7, URZ ;  /* 0x000000070f047899 */ /* 0x000fe2000800063f */
[----:B------:R-:W-:-:S02]  /*4fb0*/  UMOV UR7, 0x40000040 ;  /* 0x4000004000077882 */ /* 0x000fc40000000000 */
[----:B0-----:R-:W3:Y:S01]  /*4fc0*/  LDL.LU R100, [R1+0x14c] ;  /* 0x00014c0001647983 */ /* 0x001ee20000300800 */
[----:B------:R-:W-:Y:S02]  /*4fd0*/  ULOP3.LUT UR5, UR4, 0x200, URZ, 0xc0, !UPT ;  /* 0x0000020004057892 */ /* 0x000fe4000f8ec03f */
[----:B------:R-:W-:Y:S02]  /*4fe0*/  ULOP3.LUT UR4, UR4, 0x400, URZ, 0xc0, !UPT ;  /* 0x0000040004047892 */ /* 0x000fe4000f8ec03f */
[----:B------:R-:W-:Y:S01]  /*4ff0*/  ULEA.HI UR5, UR14, UR5, URZ, 0x1c ;  /* 0x000000050e057291 */ /* 0x000fe2000f8fe03f */
[----:B-1----:R-:W0:Y:S01]  /*5000*/  LDC R3, c[0x0][0x23c] ;  /* 0x00008f00ff037b82 */ /* 0x002e220000000800 */
[----:B------:R-:W-:Y:S02]  /*5010*/  ULEA.HI UR6, UR8, UR4, URZ, 0x1c ;  /* 0x0000000408067291 */ /* 0x000fe4000f8fe03f */
[----:B------:R-:W-:Y:S02]  /*5020*/  ULOP3.LUT UR4, UR5, 0x3fff, URZ, 0xc0, !UPT ;  /* 0x00003fff05047892 */ /* 0x000fe4000f8ec03f */
[----:B------:R-:W-:Y:S01]  /*5030*/  ULOP3.LUT UR6, UR6, 0x3fff, URZ, 0xc0, !UPT ;  /* 0x00003fff06067892 */ /* 0x000fe2000f8ec03f */
[----:B------:R-:W-:Y:S01]  /*5040*/  UMOV UR5, 0x40000040 ;  /* 0x4000004000057882 */ /* 0x000fe20000000000 */
[----:B0-----:R-:W-:-:S04]  /*5050*/  IMAD.SHL.U32 R3, R3, 0x40, RZ ;  /* 0x0000004003037824 */ /* 0x001fc800078e00ff */
[----:B------:R-:W-:-:S04]  /*5060*/  IMAD.WIDE R122, R3, 0x2, R122 ;  /* 0x00000002037a7825 */ /* 0x000fc800078e027a */
[----:B------:R-:W-:Y:S01]  /*5070*/  IMAD.WIDE R4, R3, 0x2, R4 ;  /* 0x0000000203047825 */ /* 0x000fe200078e0204 */
[----:B----4-:R-:W-:Y:S04]  /*5080*/  STS.U16 [R0+UR8+0x3c00], R102 ;  /* 0x003c006600007988 */ /* 0x010fe80008000408 */
[----:B-----5:R-:W-:Y:S04]  /*5090*/  STS.U16 [R0+UR8+0x3800], R91 ;  /* 0x0038005b00007988 */ /* 0x020fe80008000408 */
[----:B--2---:R-:W-:Y:S04]  /*50a0*/  STS.U16 [R0+UR8+0x3400], R90 ;  /* 0x0034005a00007988 */ /* 0x004fe80008000408 */
[----:B---3--:R0:W-:Y:S01]  /*50b0*/  STS.U16 [R0+UR8+0x3000], R101 ;  /* 0x0030006500007988 */ /* 0x0081e20008000408 */
[----:B------:R1:W-:Y:S06]  /*50c0*/  MEMBAR.ALL.CTA ;  /* 0x0000000000007992 */ /* 0x0003ec0000008000 */
[----:B-1----:R-:W1:Y:S04]  /*50d0*/  FENCE.VIEW.ASYNC.S ;  /* 0x00000000000073c6 */ /* 0x002e680000000000 */
[----:B0-----:R-:W2:Y:S04]  /*50e0*/  LDL.LU R101, [R1+0x148] ;  /* 0x0001480001657983 */ /* 0x001ea80000300800 */
[----:B------:R-:W3:Y:S04]  /*50f0*/  LDL.LU R90, [R1+0x144] ;  /* 0x00014400015a7983 */ /* 0x000ee80000300800 */
[----:B------:R-:W3:Y:S04]  /*5100*/  LDL.LU R91, [R1+0x140] ;  /* 0x00014000015b7983 */ /* 0x000ee80000300800 */
[----:B------:R-:W4:Y:S04]  /*5110*/  LDL.LU R102, [R1+0x13c] ;  /* 0x00013c0001667983 */ /* 0x000f280000300800 */
[----:B------:R-:W4:Y:S01]  /*5120*/  LDL.LU R103, [R1+0x138] ;  /* 0x0001380001677983 */ /* 0x000f220000300800 */
[----:B-1----:R-:W-:Y:S06]  /*5130*/  BAR.SYNC.DEFER_BLOCKING 0x0 ;  /* 0x0000000000007b1d */ /* 0x002fec0000010000 */
[----:B------:R-:W5:Y:S04]  /*5140*/  LDL.LU R104, [R1+0x134] ;  /* 0x0001340001687983 */ /* 0x000f680000300800 */
[----:B------:R-:W5:Y:S04]  /*5150*/  LDL.LU R105, [R1+0x130] ;  /* 0x0001300001697983 */ /* 0x000f680000300800 */
[----:B------:R-:W5:Y:S04]  /*5160*/  LDL.LU R108, [R1+0x12c] ;  /* 0x00012c00016c7983 */ /* 0x000f680000300800 */
[----:B------:R-:W5:Y:S01]  /*5170*/  LDL.LU R109, [R1+0x128] ;  /* 0x00012800016d7983 */ /* 0x000f620000300800 */
[----:B------:R-:W-:-:S03]  /*5180*/  WARPGROUP.ARRIVE ;  /* 0x00000000000079c5 */ /* 0x000fc60000000000 */
[----:B------:R-:W2:Y:S04]  /*5190*/  LDL.LU R98, [R1+0x124] ;  /* 0x0001240001627983 */ /* 0x000ea80000300800 */
[----:B------:R-:W2:Y:S01]  /*51a0*/  LDL.LU R99, [R1+0x120] ;  /* 0x0001200001637983 */ /* 0x000ea20000300800 */
[----:B------:R-:W-:Y:S03]  /*51b0*/  HGMMA.64x128x16.F32 R24, gdesc[UR4].tnspA, R24 ;  /* 0x21e00000041879f0 */ /* 0x000fe60008700818 */
[----:B------:R-:W5:Y:S04]  /*51c0*/  LDL.LU R110, [R1+0x11c] ;  /* 0x00011c00016e7983 */ /* 0x000f680000300800 */
[----:B------:R-:W5:Y:S04]  /*51d0*/  LDL.LU R111, [R1+0x118] ;  /* 0x00011800016f7983 */ /* 0x000f680000300800 */
[----:B------:R-:W5:Y:S04]  /*51e0*/  LDL.LU R114, [R1+0x114] ;  /* 0x0001140001727983 */ /* 0x000f680000300800 */
[----:B------:R-:W5:Y:S04]  /*51f0*/  LDL.LU R115, [R1+0x110] ;  /* 0x0001100001737983 */ /* 0x000f680000300800 */
[----:B------:R-:W5:Y:S04]  /*5200*/  LDL.LU R118, [R1+0x10c] ;  /* 0x00010c0001767983 */ /* 0x000f680000300800 */
[----:B------:R-:W5:Y:S04]  /*5210*/  LDL.LU R119, [R1+0x108] ;  /* 0x0001080001777983 */ /* 0x000f680000300800 */
[----:B------:R-:W5:Y:S04]  /*5220*/  LDL.LU R106, [R1+0x104] ;  /* 0x00010400016a7983 */ /* 0x000f680000300800 */
[----:B------:R-:W5:Y:S04]  /*5230*/  LDL.LU R107, [R1+0x100] ;  /* 0x00010000016b7983 */ /* 0x000f680000300800 */
[----:B------:R-:W-:Y:S04]  /*5240*/  STL [R1+0xc0], R122 ;  /* 0x0000c07a01007387 */ /* 0x000fe80000100800 */
[----:B------:R0:W-:Y:S02]  /*5250*/  STL [R1+0xbc], R123 ;  /* 0x0000bc7b01007387 */ /* 0x0001e40000100800 */
[----:B0-----:R-:W0:Y:S02]  /*5260*/  LDC R123, c[0x0][0x23c] ;  /* 0x00008f00ff7b7b82 */ /* 0x001e240000000800 */
[----:B------:R-:W-:Y:S04]  /*5270*/  STL [R1+0xb8], R4 ;  /* 0x0000b80401007387 */ /* 0x000fe80000100800 */
[----:B------:R1:W-:Y:S01]  /*5280*/  STL [R1+0xb4], R5 ;  /* 0x0000b40501007387 */ /* 0x0003e20000100800 */
[----:B0-----:R-:W-:-:S04]  /*5290*/  IMAD.SHL.U32 R123, R123, 0x40, RZ ;  /* 0x000000407b7b7824 */ /* 0x001fc800078e00ff */
[----:B------:R-:W-:-:S04]  /*52a0*/  IMAD.WIDE R124, R123, 0x2, R124 ;  /* 0x000000027b7c7825 */ /* 0x000fc800078e027c */
[C---:B-1----:R-:W-:Y:S02]  /*52b0*/  IMAD.WIDE R4, R123.reuse, 0x2, R120 ;  /* 0x000000027b047825 */ /* 0x042fe400078e0278 */
[----:B------:R-:W5:Y:S04]  /*52c0*/  LDL.LU.64 R120, [R1+0xf8] ;  /* 0x0000f80001787983 */ /* 0x000f680000300a00 */
[----:B------:R-:W-:Y:S04]  /*52d0*/  STL [R1+0xb0], R124 ;  /* 0x0000b07c01007387 */ /* 0x000fe80000100800 */
[----:B------:R0:W-:Y:S02]  /*52e0*/  STL [R1+0xac], R125 ;  /* 0x0000ac7d01007387 */ /* 0x0001e40000100800 */
[----:B0-----:R-:W0:Y:S01]  /*52f0*/  LDC R125, c[0x0][0x23c] ;  /* 0x00008f00ff7d7b82 */ /* 0x001e220000000800 */
[----:B------:R-:W-:Y:S01]  /*5300*/  IMAD.WIDE R6, R123, 0x2, R6 ;  /* 0x000000027b067825 */ /* 0x000fe200078e0206 */
[----:B------:R-:W-:-:S02]  /*5310*/  UIADD3 UR7, UP0, UR4, 0x80, URZ ;  /* 0x0000008004077890 */ /* 0x000fc4000ff1e03f */
[----:B------:R-:W-:Y:S01]  /*5320*/  UIADD3 UR9, UP1, UR6, 0x2, URZ ;  /* 0x0000000206097890 */ /* 0x000fe2000ff3e03f */
[----:B------:R-:W-:Y:S01]  /*5330*/  UMOV UR4, URZ ;  /* 0x0000003f00047c82 */ /* 0x000fe20008000000 */
[----:B------:R-:W-:Y:S01]  /*5340*/  UMOV UR5, URZ ;  /* 0x0000003f00057c82 */ /* 0x000fe20008000000 */
[----:B------:R-:W-:Y:S01]  /*5350*/  UIADD3.X UR6, UR4, 0x40000040, URZ, UP0, !UPT ;  /* 0x4000004004067890 */ /* 0x000fe200087fe43f */
[----:B0-----:R-:W-:-:S04]  /*5360*/  IMAD.SHL.U32 R125, R125, 0x40, RZ ;  /* 0x000000407d7d7824 */ /* 0x001fc800078e00ff */
[C---:B------:R-:W-:Y:S02]  /*5370*/  IMAD.WIDE R122, R125.reuse, 0x2, R10 ;  /* 0x000000027d7a7825 */ /* 0x040fe400078e020a */
[----:B------:R-:W5:Y:S04]  /*5380*/  LDL.LU.64 R10, [R1+0xf0] ;  /* 0x0000f000010a7983 */ /* 0x000f680000300a00 */
[----:B------:R-:W-:Y:S04]  /*5390*/  STL [R1+0xa4], R4 ;  /* 0x0000a40401007387 */ /* 0x000fe80000100800 */
[----:B------:R0:W-:Y:S04]  /*53a0*/  STL [R1+0xa0], R5 ;  /* 0x0000a00501007387 */ /* 0x0001e80000100800 */
[----:B------:R-:W-:Y:S04]  /*53b0*/  STL [R1+0x9c], R6 ;  /* 0x00009c0601007387 */ /* 0x000fe80000100800 */
[----:B------:R1:W-:Y:S01]  /*53c0*/  STL [R1+0x98], R7 ;  /* 0x0000980701007387 */ /* 0x0003e20000100800 */
[----:B0-----:R-:W-:-:S03]  /*53d0*/  IMAD.WIDE R4, R125, 0x2, R112 ;  /* 0x000000027d047825 */ /* 0x001fc600078e0270 */
[----:B------:R-:W5:Y:S01]  /*53e0*/  LDL.LU.64 R112, [R1+0xe8] ;  /* 0x0000e80001707983 */ /* 0x000f620000300a00 */
[----:B------:R-:W-:-:S03]  /*53f0*/  IMAD.WIDE R8, R125, 0x2, R8 ;  /* 0x000000027d087825 */ /* 0x000fc600078e0208 */
[----:B------:R-:W-:Y:S01]  /*5400*/  STL [R1+0x94], R122 ;  /* 0x0000947a01007387 */ /* 0x000fe20000100800 */
[----:B-1----:R-:W-:-:S03]  /*5410*/  IMAD.WIDE R6, R125, 0x2, R116 ;  /* 0x000000027d067825 */ /* 0x002fc600078e0274 */
[----:B------:R-:W-:Y:S01]  /*5420*/  STL [R1+0x74], R123 ;  /* 0x0000747b01007387 */ /* 0x000fe20000100800 */
[----:B------:R-:W-:Y:S01]  /*5430*/  UIADD3.X UR10, UR5, 0x40000040, URZ, UP1, !UPT ;  /* 0x40000040050a7890 */ /* 0x000fe20008ffe43f */
[C---:B------:R-:W-:Y:S02]  /*5440*/  IMAD.WIDE R14, R125.reuse, 0x2, R14 ;  /* 0x000000027d0e7825 */ /* 0x040fe400078e020e */
[----:B------:R-:W5:Y:S04]  /*5450*/  LDL.LU.64 R116, [R1+0xe0] ;  /* 0x0000e00001747983 */ /* 0x000f680000300a00 */
[----:B------:R-:W-:Y:S01]  /*5460*/  STL [R1+0x38], R4 ;  /* 0x0000380401007387 */ /* 0x000fe20000100800 */
[----:B------:R-:W-:-:S03]  /*5470*/  IMAD.WIDE R16, R125, 0x2, R16 ;  /* 0x000000027d107825 */ /* 0x000fc600078e0210 */
[----:B------:R0:W-:Y:S01]  /*5480*/  STL [R1+0x34], R5 ;  /* 0x0000340501007387 */ /* 0x0001e20000100800 */
[----:B------:R-:W-:-:S03]  /*5490*/  IMAD.WIDE R20, R125, 0x2, R20 ;  /* 0x000000027d147825 */ /* 0x000fc600078e0214 */
[----:B------:R-:W-:Y:S04]  /*54a0*/  STL [R1+0x30], R6 ;  /* 0x0000300601007387 */ /* 0x000fe80000100800 */
[----:B------:R-:W-:Y:S01]  /*54b0*/  STL [R1+0x2c], R7 ;  /* 0x00002c0701007387 */ /* 0x000fe20000100800 */
[----:B------:R-:W-:-:S03]  /*54c0*/  IMAD.WIDE R12, R125, 0x2, R12 ;  /* 0x000000027d0c7825 */ /* 0x000fc600078e020c */
[----:B------:R-:W-:Y:S01]  /*54d0*/  STL [R1+0x28], R8 ;  /* 0x0000280801007387 */ /* 0x000fe20000100800 */
[----:B------:R-:W-:-:S03]  /*54e0*/  UMOV UR4, UR7 ;  /* 0x0000000700047c82 */ /* 0x000fc60008000000 */
[----:B------:R-:W-:Y:S01]  /*54f0*/  STL [R1+0x1c], R9 ;  /* 0x00001c0901007387 */ /* 0x000fe20000100800 */
[----:B------:R-:W-:-:S03]  /*5500*/  UMOV UR5, UR6 ;  /* 0x0000000600057c82 */ /* 0x000fc60008000000 */
[----:B------:R-:W-:Y:S01]  /*5510*/  STL [R1+0x18], R14 ;  /* 0x0000180e01007387 */ /* 0x000fe20000100800 */
[----:B------:R-:W-:Y:S01]  /*5520*/  UMOV UR6, UR9 ;  /* 0x0000000900067c82 */ /* 0x000fe20008000000 */
[----:B------:R-:W-:Y:S02]  /*5530*/  UMOV UR7, UR10 ;  /* 0x0000000a00077c82 */ /* 0x000fe40008000000 */
[----:B------:R1:W-:Y:S01]  /*5540*/  STL [R1+0x14], R15 ;  /* 0x0000140f01007387 */ /* 0x0003e20000100800 */
[----:B------:R-:W-:Y:S03]  /*5550*/  HGMMA.64x128x16.F32 R24, gdesc[UR4].tnspA, R24 ;  /* 0x21e00000041879f0 */ /* 0x000fe60008700818 */
[----:B------:R-:W-:Y:S04]  /*5560*/  STL [R1+0x10], R16 ;  /* 0x0000101001007387 */ /* 0x000fe80000100800 */
[----:B------:R-:W-:Y:S01]  /*5570*/  STL [R1+0xc], R17 ;  /* 0x00000c1101007387 */ /* 0x000fe20000100800 */
[----:B------:R-:W-:Y:S01]  /*5580*/  UIADD3.64 UR16, UR4, 0x80, URZ ;  /* 0x0000008004107897 */ /* 0x000fe2000fffe03f */
[----:B0-----:R-:W-:Y:S01]  /*5590*/  IMAD.WIDE R4, R125, 0x2, R22 ;  /* 0x000000027d047825 */ /* 0x001fe200078e0216 */
[----:B------:R-:W-:Y:S01]  /*55a0*/  UIADD3.64 UR18, UR6, 0x2, URZ ;  /* 0x0000000206127897 */ /* 0x000fe2000fffe03f */
[----:B------:R0:W-:Y:S01]  /*55b0*/  STL [R1+0x8], R20 ;  /* 0x0000081401007387 */ /* 0x0001e20000100800 */
[----:B-1----:R-:W1:Y:S03]  /*55c0*/  LDC R15, c[0x0][0x238] ;  /* 0x00008e00ff0f7b82 */ /* 0x002e660000000800 */
[----:B------:R0:W-:Y:S04]  /*55d0*/  STL [R1+0x4], R21 ;  /* 0x0000041501007387 */ /* 0x0001e80000100800 */
[----:B------:R0:W-:Y:S04]  /*55e0*/  STL [R1], R12 ;  /* 0x0000000c01007387 */ /* 0x0001e80000100800 */
[----:B------:R-:W5:Y:S01]  /*55f0*/  LDL.LU R14, [R1+0x90] ;  /* 0x00009000010e7983 */ /* 0x000f620000300800 */
[----:B------:R-:W-:Y:S01]  /*5600*/  HGMMA.64x128x16.F32 R24, gdesc[UR16].tnspA, R24 ;  /* 0x21e00000101879f0 */ /* 0x000fe20008700818 */
[----:B------:R-:W-:-:S02]  /*5610*/  UIADD3.64 UR4, UR4, 0x100, URZ ;  /* 0x0000010004047897 */ /* 0x000fc4000fffe03f */
[----:B------:R-:W-:Y:S01]  /*5620*/  UIADD3.64 UR6, UR6, 0x4, URZ ;  /* 0x0000000406067897 */ /* 0x000fe2000fffe03f */
[----:B------:R-:W-:Y:S02]  /*5630*/  IMAD.MOV.U32 R23, RZ, RZ, R4 ;  /* 0x000000ffff177224 */ /* 0x000fe400078e0004 */
[----:B------:R-:W-:Y:S02]  /*5640*/  IMAD.MOV.U32 R22, RZ, RZ, R5 ;  /* 0x000000ffff167224 */ /* 0x000fe400078e0005 */
[----:B------:R-:W-:Y:S01]  /*5650*/  IMAD.WIDE R4, R125, 0x2, R92 ;  /* 0x000000027d047825 */ /* 0x000fe200078e025c */
[----:B------:R-:W0:Y:S03]  /*5660*/  S2R R3, SR_TID.X ;  /* 0x0000000000037919 */ /* 0x000e260000002100 */
[----:B------:R-:W-:Y:S02]  /*5670*/  IMAD.MOV.U32 R93, RZ, RZ, R4 ;  /* 0x000000ffff5d7224 */ /* 0x000fe400078e0004 */
[----:B------:R-:W-:-:S02]  /*5680*/  IMAD.MOV.U32 R92, RZ, RZ, R5 ;  /* 0x000000ffff5c7224 */ /* 0x000fc400078e0005 */
[----:B------:R-:W-:-:S04]  /*5690*/  IMAD.WIDE R6, R125, 0x2, R88 ;  /* 0x000000027d067825 */ /* 0x000fc800078e0258 */
[----:B------:R-:W-:Y:S01]  /*56a0*/  IMAD.WIDE R4, R125, 0x2, R96 ;  /* 0x000000027d047825 */ /* 0x000fe200078e0260 */
[----:B------:R-:W-:Y:S03]  /*56b0*/  HGMMA.64x128x16.F32 R24, gdesc[UR4].tnspA, R24, gsb0 ;  /* 0x21e00000041879f0 */ /* 0x000fe60008000818 */
[----:B------:R-:W-:Y:S02]  /*56c0*/  IMAD.MOV.U32 R89, RZ, RZ, R6 ;  /* 0x000000ffff597224 */ /* 0x000fe400078e0006 */
[----:B------:R-:W-:Y:S02]  /*56d0*/  IMAD.MOV.U32 R88, RZ, RZ, R7 ;  /* 0x000000ffff587224 */ /* 0x000fe400078e0007 */
[----:B------:R-:W-:Y:S02]  /*56e0*/  IMAD.MOV.U32 R97, RZ, RZ, R4 ;  /* 0x000000ffff617224 */ /* 0x000fe400078e0004 */
[----:B------:R-:W-:-:S02]  /*56f0*/  IMAD.MOV.U32 R96, RZ, RZ, R5 ;  /* 0x000000ffff607224 */ /* 0x000fc400078e0005 */
[----:B------:R-:W-:-:S04]  /*5700*/  IMAD.WIDE R6, R125, 0x2, R94 ;  /* 0x000000027d067825 */ /* 0x000fc800078e025e */
[----:B----4-:R-:W-:-:S04]  /*5710*/  IMAD.WIDE R4, R125, 0x2, R102 ;  /* 0x000000027d047825 */ /* 0x010fc800078e0266 */
[----:B------:R-:W-:Y:S02]  /*5720*/  IMAD.MOV.U32 R95, RZ, RZ, R6 ;  /* 0x000000ffff5f7224 */ /* 0x000fe400078e0006 */
[----:B------:R-:W-:Y:S02]  /*5730*/  IMAD.MOV.U32 R94, RZ, RZ, R7 ;  /* 0x000000ffff5e7224 */ /* 0x000fe400078e0007 */
[----:B------:R-:W-:Y:S02]  /*5740*/  IMAD.MOV.U32 R103, RZ, RZ, R4 ;  /* 0x000000ffff677224 */ /* 0x000fe400078e0004 */
[----:B------:R-:W-:Y:S02]  /*5750*/  IMAD.MOV.U32 R102, RZ, RZ, R5 ;  /* 0x000000ffff667224 */ /* 0x000fe400078e0005 */
[----:B---3--:R-:W-:-:S04]  /*5760*/  IMAD.WIDE R6, R125, 0x2, R90 ;  /* 0x000000027d067825 */ /* 0x008fc800078e025a */
[----:B--2---:R-:W-:-:S04]  /*5770*/  IMAD.WIDE R4, R125, 0x2, R98 ;  /* 0x000000027d047825 */ /* 0x004fc800078e0262 */
[----:B------:R-:W-:-:S04]  /*5780*/  IMAD.WIDE R8, R125, 0x2, R100 ;  /* 0x000000027d087825 */ /* 0x000fc800078e0264 */
[----:B------:R-:W-:Y:S02]  /*5790*/  IMAD.MOV.U32 R91, RZ, RZ, R6 ;  /* 0x000000ffff5b7224 */ /* 0x000fe400078e0006 */
[----:B------:R-:W-:Y:S02]  /*57a0*/  IMAD.MOV.U32 R90, RZ, RZ, R7 ;  /* 0x000000ffff5a7224 */ /* 0x000fe400078e0007 */
[----:B------:R-:W-:Y:S02]  /*57b0*/  IMAD.MOV.U32 R99, RZ, RZ, R4 ;  /* 0x000000ffff637224 */ /* 0x000fe400078e0004 */
[----:B------:R-:W-:Y:S02]  /*57c0*/  IMAD.MOV.U32 R98, RZ, RZ, R5 ;  /* 0x000000ffff627224 */ /* 0x000fe400078e0005 */
[----:B-----5:R-:W-:-:S04]  /*57d0*/  IMAD.WIDE R6, R125, 0x2, R104 ;  /* 0x000000027d067825 */ /* 0x020fc800078e0268 */
[----:B------:R-:W-:-:S04]  /*57e0*/  IMAD.WIDE R4, R125, 0x2, R114 ;  /* 0x000000027d047825 */ /* 0x000fc800078e0272 */
[----:B------:R-:W-:Y:S02]  /*57f0*/  IMAD.MOV.U32 R101, RZ, RZ, R8 ;  /* 0x000000ffff657224 */ /* 0x000fe400078e0008 */
[----:B------:R-:W-:Y:S02]  /*5800*/  IMAD.MOV.U32 R100, RZ, RZ, R9 ;  /* 0x000000ffff647224 */ /* 0x000fe400078e0009 */
[----:B------:R-:W-:-:S04]  /*5810*/  IMAD.WIDE R8, R125, 0x2, R108 ;  /* 0x000000027d087825 */ /* 0x000fc800078e026c */
[----:B------:R-:W-:Y:S02]  /*5820*/  IMAD.MOV.U32 R105, RZ, RZ, R6 ;  /* 0x000000ffff697224 */ /* 0x000fe400078e0006 */
[----:B------:R-:W-:Y:S02]  /*5830*/  IMAD.MOV.U32 R104, RZ, RZ, R7 ;  /* 0x000000ffff687224 */ /* 0x000fe400078e0007 */
[----:B------:R-:W-:Y:S02]  /*5840*/  IMAD.MOV.U32 R115, RZ, RZ, R4 ;  /* 0x000000ffff737224 */ /* 0x000fe400078e0004 */
[----:B------:R-:W-:Y:S02]  /*5850*/  IMAD.MOV.U32 R114, RZ, RZ, R5 ;  /* 0x000000ffff727224 */ /* 0x000fe400078e0005 */
[----:B------:R-:W-:-:S04]  /*5860*/  IMAD.WIDE R6, R125, 0x2, R110 ;  /* 0x000000027d067825 */ /* 0x000fc800078e026e */
[----:B------:R-:W-:Y:S01]  /*5870*/  IMAD.WIDE R4, R125, 0x2, R120 ;  /* 0x000000027d047825 */ /* 0x000fe200078e0278 */
[----:B------:R-:W-:-:S03]  /*5880*/  UIADD3 UR11, UR11, -0x40, URZ ;  /* 0xffffffc00b0b7890 */ /* 0x000fc6000fffe03f */
[----:B------:R-:W-:Y:S02]  /*5890*/  IMAD.MOV.U32 R109, RZ, RZ, R8 ;  /* 0x000000ffff6d7224 */ /* 0x000fe400078e0008 */
[----:B------:R-:W-:Y:S02]  /*58a0*/  IMAD.MOV.U32 R108, RZ, RZ, R9 ;  /* 0x000000ffff6c7224 */ /* 0x000fe400078e0009 */
[----:B------:R-:W-:-:S04]  /*58b0*/  IMAD.WIDE R18, R125, 0x2, R18 ;  /* 0x000000027d127825 */ /* 0x000fc800078e0212 */
[----:B------:R-:W-:Y:S02]  /*58c0*/  IMAD.MOV.U32 R111, RZ, RZ, R6 ;  /* 0x000000ffff6f7224 */ /* 0x000fe400078e0006 */
[----:B------:R-:W-:Y:S02]  /*58d0*/  IMAD.MOV.U32 R110, RZ, RZ, R7 ;  /* 0x000000ffff6e7224 */ /* 0x000fe400078e0007 */
[----:B------:R-:W-:-:S05]  /*58e0*/  VIADD R14, R14, 0xffffffff ;  /* 0xffffffff0e0e7836 */ /* 0x000fca0000000000 */
[----:B------:R2:W-:Y:S01]  /*58f0*/  STL [R1+0x90], R14 ;  /* 0x0000900e01007387 */ /* 0x0005e20000100800 */
[----:B------:R-:W-:Y:S01]  /*5900*/  ISETP.NE.U32.AND P0, PT, R14, RZ, PT ;  /* 0x000000ff0e00720c */ /* 0x000fe20003f05070 */
[----:B------:R-:W-:-:S04]  /*5910*/  IMAD.WIDE R8, R125, 0x2, R118 ;  /* 0x000000027d087825 */ /* 0x000fc800078e0276 */
[----:B------:R-:W-:Y:S02]  /*5920*/  IMAD.MOV.U32 R121, RZ, RZ, R4 ;  /* 0x000000ffff797224 */ /* 0x000fe400078e0004 */
[----:B------:R-:W-:Y:S02]  /*5930*/  IMAD.MOV.U32 R120, RZ, RZ, R5 ;  /* 0x000000ffff787224 */ /* 0x000fe400078e0005 */
[----:B------:R-:W-:-:S04]  /*5940*/  IMAD.WIDE R6, R125, 0x2, R106 ;  /* 0x000000027d067825 */ /* 0x000fc800078e026a */
[----:B-1----:R-:W-:Y:S02]  /*5950*/  IMAD.SHL.U32 R15, R15, 0x40, RZ ;  /* 0x000000400f0f7824 */ /* 0x002fe400078e00ff */
[----:B------:R-:W-:-:S04]  /*5960*/  IMAD.WIDE R10, R125, 0x2, R10 ;  /* 0x000000027d0a7825 */ /* 0x000fc800078e020a */
[----:B------:R-:W-:Y:S01]  /*5970*/  IMAD.WIDE R4, R125, 0x2, R112 ;  /* 0x000000027d047825 */ /* 0x000fe200078e0270 */
[----:B------:R-:W-:-:S03]  /*5980*/  WARPGROUP.DEPBAR.LE gsb0, 0x0 ;  /* 0x00008000000079c5 */ /* 0x000fc60000010000 */
[----:B0-----:R-:W-:Y:S01]  /*5990*/  IMAD.MOV.U32 R20, RZ, RZ, R18 ;  /* 0x000000ffff147224 */ /* 0x001fe200078e0012 */
[----:B------:R-:W-:Y:S01]  /*59a0*/  LOP3.LUT R3, R3, 0x3f, RZ, 0xc0, !PT ;  /* 0x0000003f03037812 */ /* 0x000fe200078ec0ff */
[----:B------:R-:W-:Y:S02]  /*59b0*/  IMAD.MOV.U32 R118, RZ, RZ, R9 ;  /* 0x000000ffff767224 */ /* 0x000fe400078e0009 */
[----:B------:R-:W-:Y:S02]  /*59c0*/  IMAD.MOV.U32 R21, RZ, RZ, R13 ;  /* 0x000000ffff157224 */ /* 0x000fe400078e000d */
[----:B------:R-:W-:Y:S02]  /*59d0*/  IMAD.MOV.U32 R119, RZ, RZ, R8 ;  /* 0x000000ffff777224 */ /* 0x000fe400078e0008 */
[----:B------:R-:W-:Y:S02]  /*59e0*/  IMAD.MOV.U32 R107, RZ, RZ, R6 ;  /* 0x000000ffff6b7224 */ /* 0x000fe400078e0006 */
[----:B------:R-:W-:-:S02]  /*59f0*/  IMAD.MOV.U32 R106, RZ, RZ, R7 ;  /* 0x000000ffff6a7224 */ /* 0x000fc400078e0007 */
[----:B------:R-:W-:-:S04]  /*5a00*/  IMAD.WIDE R116, R15, 0x2, R116 ;  /* 0x000000020f747825 */ /* 0x000fc800078e0274 */
[----:B------:R-:W-:Y:S02]  /*5a10*/  IMAD.MOV.U32 R18, RZ, RZ, R10 ;  /* 0x000000ffff127224 */ /* 0x000fe400078e000a */
[----:B------:R-:W-:Y:S02]  /*5a20*/  IMAD.MOV.U32 R9, RZ, RZ, R11 ;  /* 0x000000ffff097224 */ /* 0x000fe400078e000b */
[----:B------:R-:W-:Y:S02]  /*5a30*/  IMAD.MOV.U32 R113, RZ, RZ, R4 ;  /* 0x000000ffff717224 */ /* 0x000fe400078e0004 */
[----:B------:R-:W-:Y:S01]  /*5a40*/  IMAD.MOV.U32 R112, RZ, RZ, R5 ;  /* 0x000000ffff707224 */ /* 0x000fe200078e0005 */
[----:B--2---:R-:W-:Y:S06]  /*5a50*/  @P0 BRA `(.L_x_1) ;  /* 0xffffffd4001c0947 */ /* 0x004fec000383ffff */
[----:B------:R-:W-:Y:S02]  /*5a60*/  F2FP.F16.F32.PACK_AB R56, R60, R56 ;  /* 0x000000383c38723e */ /* 0x000fe400000000ff */
[----:B------:R-:W-:Y:S02]  /*5a70*/  F2FP.F16.F32.PACK_AB R4, R63, R59 ;  /* 0x0000003b3f04723e */ /* 0x000fe400000000ff */
[----:B------:R-:W-:Y:S02]  /*5a80*/  F2FP.F16.F32.PACK_AB R8, R62, R58 ;  /* 0x0000003a3e08723e */ /* 0x000fe400000000ff */
[----:B------:R-:W-:Y:S02]  /*5a90*/  F2FP.F16.F32.PACK_AB R12, R61, R57 ;  /* 0x000000393d0c723e */ /* 0x000fe400000000ff */
[----:B------:R-:W-:Y:S02]  /*5aa0*/  F2FP.F16.F32.PACK_AB R16, R31, R27 ;  /* 0x0000001b1f10723e */ /* 0x000fe400000000ff */
[----:B------:R-:W-:-:S02]  /*5ab0*/  F2FP.F16.F32.PACK_AB R20, R30, R26 ;  /* 0x0000001a1e14723e */ /* 0x000fc400000000ff */
        /* <DEDUP_REMOVED lines=25> */
[----:B------:R-:W-:-:S07]  /*5c50*/  F2FP.F16.F32.PACK_AB R24, R28, R24 ;  /* 0x000000181c18723e */ /* 0x000fce00000000ff */
.L_x_0:
[----:B------:R-:W2:Y:S01]  /*5c60*/  LDL.LU R96, [R1+0x20] ;  /* 0x0000200001607983 */ /* 0x000ea20000300800 */
[----:B------:R-:W-:Y:S01]  /*5c70*/  ULDC UR6, c[0x0][0x244] ;  /* 0x0000910000067ab9 */ /* 0x000fe20000000800 */
[----:B------:R-:W-:Y:S02]  /*5c80*/  ULDC.64 UR10, c[0x0][0x228] ;  /* 0x00008a00000a7ab9 */ /* 0x000fe40000000a00 */
[----:B------:R-:W3:Y:S01]  /*5c90*/  LDL.LU R100, [R1+0xc4] ;  /* 0x0000c40001647983 */ /* 0x000ee20000300800 */
[----:B------:R-:W0:Y:S02]  /*5ca0*/  S2R R88, SR_TID.X ;  /* 0x0000000000587919 */ /* 0x000e240000002100 */
[----:B0-----:R-:W-:-:S04]  /*5cb0*/  LOP3.LUT R0, R88, 0x100, RZ, 0xc0, !PT ;  /* 0x0000010058007812 */ /* 0x001fc800078ec0ff */
[----:B------:R-:W-:Y:S01]  /*5cc0*/  R2UR UR4, R0 ;  /* 0x00000000000472ca */ /* 0x000fe200000e0000 */
[C---:B------:R-:W-:Y:S02]  /*5cd0*/  IMAD.SHL.U32 R0, R88.reuse, 0x8, RZ ;  /* 0x0000000858007824 */ /* 0x040fe400078e00ff */
[C---:B------:R-:W-:Y:S02]  /*5ce0*/  IMAD.SHL.U32 R2, R88.reuse, 0x400, RZ ;  /* 0x0000040058027824 */ /* 0x040fe400078e00ff */
[----:B------:R-:W-:Y:S01]  /*5cf0*/  IMAD.SHL.U32 R3, R88, 0x4, RZ ;  /* 0x0000000458037824 */ /* 0x000fe200078e00ff */
[----:B------:R-:W-:Y:S01]  /*5d00*/  LOP3.LUT R0, R0, 0x700, RZ, 0xc0, !PT ;  /* 0x0000070000007812 */ /* 0x000fe200078ec0ff */
[----:B------:R-:W-:Y:S01]  /*5d10*/  IMAD.SHL.U32 R28, R88, 0x20, RZ ;  /* 0x00000020581c7824 */ /* 0x000fe200078e00ff */
[----:B------:R-:W-:Y:S02]  /*5d20*/  LOP3.LUT R29, R2, 0x6000, RZ, 0xc0, !PT ;  /* 0x00006000021d7812 */ /* 0x000fe400078ec0ff */
[----:B------:R-:W-:-:S02]  /*5d30*/  LOP3.LUT R0, R0, 0x70, R3, 0xf8, !PT ;  /* 0x0000007000007812 */ /* 0x000fc400078ef803 */
[----:B------:R-:W-:Y:S01]  /*5d40*/  LOP3.LUT R29, R29, 0x60, R28, 0xf8, !PT ;  /* 0x000000601d1d7812 */ /* 0x000fe200078ef81c */
[----:B------:R-:W-:-:S03]  /*5d50*/  ULEA UR5, UR4, UR8, 0x4 ;  /* 0x0000000804057291 */ /* 0x000fc6000f8e203f */
[----:B------:R-:W-:Y:S01]  /*5d60*/  LOP3.LUT R92, R29, R0, RZ, 0x3c, !PT ;  /* 0x000000001d5c7212 */ /* 0x000fe200078e3cff */
[----:B------:R-:W-:Y:S01]  /*5d70*/  BAR.SYNC.DEFER_BLOCKING 0x0 ;  /* 0x0000000000007b1d */ /* 0x000fe20000010000 */
[C---:B------:R-:W-:Y:S02]  /*5d80*/  IMAD.SHL.U32 R2, R88.reuse, 0x1000, RZ ;  /* 0x0000100058027824 */ /* 0x040fe400078e00ff */
[----:B------:R-:W-:Y:S01]  /*5d90*/  IMAD.SHL.U32 R3, R88, 0x10, RZ ;  /* 0x0000001058037824 */ /* 0x000fe200078e00ff */
[----:B------:R-:W-:Y:S02]  /*5da0*/  USHF.R.U32.HI UR4, URZ, 0x3, UR4 ;  /* 0x000000033f047899 */ /* 0x000fe40008011604 */
[----:B------:R-:W-:Y:S02]  /*5db0*/  LOP3.LUT R2, R2, 0x6000, RZ, 0xc0, !PT ;  /* 0x0000600002027812 */ /* 0x000fe400078ec0ff */
[----:B------:R-:W0:Y:S02]  /*5dc0*/  LDC R0, c[0x0][0x248] ;  /* 0x00009200ff007b82 */ /* 0x000e240000000800 */
[----:B------:R-:W-:Y:S01]  /*5dd0*/  LOP3.LUT R2, R2, 0xff0, R3, 0xf8, !PT ;  /* 0x00000ff002027812 */ /* 0x000fe200078ef803 */
[----:B------:R-:W-:Y:S04]  /*5de0*/  STS.128 [R92+UR5], R24 ;  /* 0x000000185c007988 */ /* 0x000fe80008000c05 */
[----:B------:R-:W-:Y:S04]  /*5df0*/  STS.128 [R92+UR5+0x800], R60 ;  /* 0x0008003c5c007988 */ /* 0x000fe80008000c05 */
[----:B------:R-:W-:Y:S04]  /*5e00*/  STS.128 [R92+UR5+0x80], R20 ;  /* 0x000080145c007988 */ /* 0x000fe80008000c05 */
[----:B------:R-:W-:Y:S01]  /*5e10*/  STS.128 [R92+UR5+0x880], R16 ;  /* 0x000880105c007988 */ /* 0x000fe20008000c05 */
[----:B------:R-:W-:Y:S01]  /*5e20*/  LOP3.LUT R46, R2, UR4, RZ, 0x3c, !PT ;  /* 0x00000004022e7c12 */ /* 0x000fe2000f8e3cff */
[----:B------:R-:W-:Y:S03]  /*5e30*/  BAR.SYNC.DEFER_BLOCKING 0x0 ;  /* 0x0000000000007b1d */ /* 0x000fe60000010000 */
[----:B------:R-:W-:-:S03]  /*5e40*/  LOP3.LUT R37, R46, 0x40, RZ, 0x3c, !PT ;  /* 0x000000402e257812 */ /* 0x000fc600078e3cff */
[----:B------:R-:W1:Y:S04]  /*5e50*/  LDS.128 R16, [R46+UR8] ;  /* 0x000000082e107984 */ /* 0x000e680008000c00 */
[----:B------:R-:W4:Y:S04]  /*5e60*/  LDS.128 R20, [R37+UR8] ;  /* 0x0000000825147984 */ /* 0x000f280008000c00 */
[----:B------:R-:W-:Y:S04]  /*5e70*/  LDS.128 R24, [R46+UR8+0x1000] ;  /* 0x001000082e187984 */ /* 0x000fe80008000c00 */
[----:B------:R-:W-:Y:S01]  /*5e80*/  LDS.128 R28, [R37+UR8+0x1000] ;  /* 0x00100008251c7984 */ /* 0x000fe20008000c00 */
[----:B------:R-:W-:Y:S01]  /*5e90*/  BAR.SYNC.DEFER_BLOCKING 0x0 ;  /* 0x0000000000007b1d */ /* 0x000fe20000010000 */
[----:B------:R-:W-:-:S04]  /*5ea0*/  SHF.R.U32.HI R98, RZ, 0x7, R88 ;  /* 0x00000007ff627819 */ /* 0x000fc80000011658 */
[----:B------:R-:W-:Y:S01]  /*5eb0*/  SGXT.U32 R98, R98, 0x2 ;  /* 0x000000026262781a */ /* 0x000fe20000000000 */
[----:B------:R-:W-:Y:S04]  /*5ec0*/  STS.128 [R92+UR5], R56 ;  /* 0x000000385c007988 */ /* 0x000fe80008000c05 */
[----:B------:R5:W-:Y:S04]  /*5ed0*/  STS.128 [R92+UR5+0x800], R12 ;  /* 0x0008000c5c007988 */ /* 0x000be80008000c05 */
[----:B------:R-:W-:Y:S04]  /*5ee0*/  STS.128 [R92+UR5+0x80], R8 ;  /* 0x000080085c007988 */ /* 0x000fe80008000c05 */
[----:B------:R-:W-:Y:S01]  /*5ef0*/  STS.128 [R92+UR5+0x880], R4 ;  /* 0x000880045c007988 */ /* 0x000fe20008000c05 */
[----:B--2---:R-:W-:-:S02]  /*5f00*/  LOP3.LUT R89, R96, R98, RZ, 0xfc, !PT ;  /* 0x0000006260597212 */ /* 0x004fc400078efcff */
[C---:B---3--:R-:W-:Y:S01]  /*5f10*/  ISETP.GE.AND P0, PT, R100.reuse, UR10, PT ;  /* 0x0000000a64007c0c */ /* 0x048fe2000bf06270 */
[----:B------:R-:W-:Y:S01]  /*5f20*/  IMAD R50, R100, UR6, RZ ;  /* 0x0000000664327c24 */ /* 0x000fe2000f8e02ff */
[----:B------:R-:W-:Y:S01]  /*5f30*/  ULDC.64 UR6, c[0x0][0x220] ;  /* 0x0000880000067ab9 */ /* 0x000fe20000000a00 */
[--C-:B------:R-:W-:Y:S02]  /*5f40*/  LOP3.LUT R3, R96, 0x4, R98.reuse, 0xfe, !PT ;  /* 0x0000000460037812 */ /* 0x100fe400078efe62 */
[C---:B------:R-:W-:Y:S01]  /*5f50*/  ISETP.LT.AND P2, PT, R89.reuse, UR11, !P0 ;  /* 0x0000000b59007c0c */ /* 0x040fe2000c741270 */
[-C--:B0-----:R-:W-:Y:S01]  /*5f60*/  IMAD R89, R89, R0.reuse, RZ ;  /* 0x0000000059597224 */ /* 0x081fe200078e02ff */
[----:B------:R-:W-:Y:S01]  /*5f70*/  LEA R48, P1, R50, UR6, 0x1 ;  /* 0x0000000632307c11 */ /* 0x000fe2000f8208ff */
[----:B------:R-:W-:Y:S01]  /*5f80*/  IMAD R33, R3, R0, RZ ;  /* 0x0000000003217224 */ /* 0x000fe200078e02ff */
[----:B------:R-:W-:Y:S02]  /*5f90*/  LOP3.LUT R115, R96, 0x8, R98, 0xfe, !PT ;  /* 0x0000000860737812 */ /* 0x000fe400078efe62 */
[----:B------:R-:W-:-:S02]  /*5fa0*/  LEA.HI.X.SX32 R50, R50, UR7, 0x1, P1 ;  /* 0x0000000732327c11 */ /* 0x000fc400088f0eff */
[----:B------:R-:W-:Y:S02]  /*5fb0*/  LEA R2, P1, R89, R48, 0x1 ;  /* 0x0000003059027211 */ /* 0x000fe400078208ff */
[----:B------:R-:W-:Y:S02]  /*5fc0*/  ISETP.LT.AND P4, PT, R3, UR11, !P0 ;  /* 0x0000000b03007c0c */ /* 0x000fe4000c781270 */
[----:B------:R-:W-:Y:S01]  /*5fd0*/  LEA.HI.X.SX32 R3, R89, R50, 0x1, P1 ;  /* 0x0000003259037211 */ /* 0x000fe200008f0eff */
[----:B------:R-:W-:Y:S01]  /*5fe0*/  BAR.SYNC.DEFER_BLOCKING 0x0 ;  /* 0x0000000000007b1d */ /* 0x000fe20000010000 */
[----:B------:R-:W-:Y:S02]  /*5ff0*/  LEA R32, P3, R33, R48, 0x1 ;  /* 0x0000003021207211 */ /* 0x000fe400078608ff */
[C---:B------:R-:W-:Y:S01]  /*6000*/  ISETP.LT.AND P1, PT, R115.reuse, UR11, !P0 ;  /* 0x0000000b73007c0c */ /* 0x040fe2000c721270 */
[----:B------:R-:W-:Y:S01]  /*6010*/  IMAD R115, R115, R0, RZ ;  /* 0x0000000073737224 */ /* 0x000fe200078e02ff */
[----:B------:R-:W-:-:S02]  /*6020*/  LEA.HI.X.SX32 R33, R33, R50, 0x1, P3 ;  /* 0x0000003221217211 */ /* 0x000fc400018f0eff */
[C-C-:B------:R-:W-:Y:S02]  /*6030*/  LOP3.LUT R113, R96.reuse, 0xc, R98.reuse, 0xfe, !PT ;  /* 0x0000000c60717812 */ /* 0x140fe400078efe62 */
[C-C-:B------:R-:W-:Y:S02]  /*6040*/  LOP3.LUT R111, R96.reuse, 0x10, R98.reuse, 0xfe, !PT ;  /* 0x00000010606f7812 */ /* 0x140fe400078efe62 */
[----:B------:R-:W-:Y:S02]  /*6050*/  LOP3.LUT R109, R96, 0x14, R98, 0xfe, !PT ;  /* 0x00000014606d7812 */ /* 0x000fe400078efe62 */
[C---:B------:R-:W-:Y:S01]  /*6060*/  ISETP.LT.AND P3, PT, R111.reuse, UR11, !P0 ;  /* 0x0000000b6f007c0c */ /* 0x040fe2000c761270 */
[----:B------:R-:W-:Y:S01]  /*6070*/  IMAD R111, R111, R0, RZ ;  /* 0x000000006f6f7224 */ /* 0x000fe200078e02ff */
[----:B-1----:R0:W-:Y:S01]  /*6080*/  @P2 STG.E.U16 desc[UR12][R2.64], R16 ;  /* 0x0000001002002986 */ /* 0x0021e2000c10150c */
[----:B-----5:R-:W-:-:S03]  /*6090*/  LEA R12, P2, R115, R48, 0x1 ;  /* 0x00000030730c7211 */ /* 0x020fc600078408ff */
[----:B----4-:R1:W-:Y:S01]  /*60a0*/  @P4 STG.E.U16 desc[UR12][R32.64], R20 ;  /* 0x0000001420004986 */ /* 0x0103e2000c10150c */
[C---:B------:R-:W-:Y:S01]  /*60b0*/  ISETP.LT.AND P4, PT, R113.reuse, UR11, !P0 ;  /* 0x0000000b71007c0c */ /* 0x040fe2000c781270 */
[----:B------:R-:W-:Y:S01]  /*60c0*/  IMAD R113, R113, R0, RZ ;  /* 0x0000000071717224 */ /* 0x000fe200078e02ff */
[----:B------:R-:W-:Y:S02]  /*60d0*/  LEA.HI.X.SX32 R13, R115, R50, 0x1, P2 ;  /* 0x00000032730d7211 */ /* 0x000fe400010f0eff */
[----:B0-----:R-:W-:Y:S02]  /*60e0*/  PRMT R3, R16, 0x7632, R3 ;  /* 0x0000763210037816 */ /* 0x001fe40000000003 */
[C---:B------:R-:W-:Y:S01]  /*60f0*/  ISETP.LT.AND P2, PT, R109.reuse, UR11, !P0 ;  /* 0x0000000b6d007c0c */ /* 0x040fe2000c741270 */
[----:B------:R-:W-:Y:S02]  /*6100*/  IMAD R109, R109, R0, RZ ;  /* 0x000000006d6d7224 */ /* 0x000fe400078e02ff */
[----:B------:R0:W-:Y:S01]  /*6110*/  @P1 STG.E.U16 desc[UR12][R12.64], R3 ;  /* 0x000000030c001986 */ /* 0x0001e2000c10150c */
[----:B------:R-:W-:-:S02]  /*6120*/  LEA R4, P1, R113, R48, 0x1 ;  /* 0x0000003071047211 */ /* 0x000fc400078208ff */
[----:B------:R-:W-:Y:S02]  /*6130*/  LOP3.LUT R107, R96, 0x18, R98, 0xfe, !PT ;  /* 0x00000018606b7812 */ /* 0x000fe400078efe62 */
[----:B------:R-:W-:Y:S02]  /*6140*/  LEA R6, P5, R111, R48, 0x1 ;  /* 0x000000306f067211 */ /* 0x000fe400078a08ff */
[----:B-1----:R-:W-:Y:S02]  /*6150*/  PRMT R20, R20, 0x7632, R20 ;  /* 0x0000763214147816 */ /* 0x002fe40000000014 */
[----:B------:R-:W-:Y:S02]  /*6160*/  LEA.HI.X.SX32 R5, R113, R50, 0x1, P1 ;  /* 0x0000003271057211 */ /* 0x000fe400008f0eff */
[C---:B------:R-:W-:Y:S01]  /*6170*/  ISETP.LT.AND P1, PT, R107.reuse, UR11, !P0 ;  /* 0x0000000b6b007c0c */ /* 0x040fe2000c721270 */
[----:B------:R-:W-:Y:S01]  /*6180*/  IMAD R107, R107, R0, RZ ;  /* 0x000000006b6b7224 */ /* 0x000fe200078e02ff */
[----:B------:R-:W-:-:S02]  /*6190*/  LEA.HI.X.SX32 R7, R111, R50, 0x1, P5 ;  /* 0x000000326f077211 */ /* 0x000fc400028f0eff */
[C---:B------:R-:W-:Y:S01]  /*61a0*/  LEA R2, P6, R109.reuse, R48, 0x1 ;  /* 0x000000306d027211 */ /* 0x040fe200078c08ff */
[----:B------:R-:W-:Y:S01]  /*61b0*/  @P4 STG.E.U16 desc[UR12][R4.64], R20 ;  /* 0x0000001404004986 */ /* 0x000fe2000c10150c */
[C-C-:B------:R-:W-:Y:S02]  /*61c0*/  LOP3.LUT R105, R96.reuse, 0x1c, R98.reuse, 0xfe, !PT ;  /* 0x0000001c60697812 */ /* 0x140fe400078efe62 */
[----:B0-----:R-:W-:Y:S01]  /*61d0*/  LEA.HI.X.SX32 R3, R109, R50, 0x1, P6 ;  /* 0x000000326d037211 */ /* 0x001fe200030f0eff */
[----:B------:R-:W-:Y:S01]  /*61e0*/  @P3 STG.E.U16 desc[UR12][R6.64], R17 ;  /* 0x0000001106003986 */ /* 0x000fe2000c10150c */
[C---:B------:R-:W-:Y:S02]  /*61f0*/  LEA R8, P3, R107.reuse, R48, 0x1 ;  /* 0x000000306b087211 */ /* 0x040fe400078608ff */
[----:B------:R-:W-:Y:S01]  /*6200*/  LOP3.LUT R103, R96, 0x20, R98, 0xfe, !PT ;  /* 0x0000002060677812 */ /* 0x000fe200078efe62 */
[----:B------:R0:W-:Y:S01]  /*6210*/  @P2 STG.E.U16 desc[UR12][R2.64], R21 ;  /* 0x0000001502002986 */ /* 0x0001e2000c10150c */
[----:B------:R-:W-:-:S02]  /*6220*/  LEA.HI.X.SX32 R9, R107, R50, 0x1, P3 ;  /* 0x000000326b097211 */ /* 0x000fc400018f0eff */
[C---:B------:R-:W-:Y:S01]  /*6230*/  ISETP.LT.AND P3, PT, R105.reuse, UR11, !P0 ;  /* 0x0000000b69007c0c */ /* 0x040fe2000c761270 */
[-C--:B------:R-:W-:Y:S01]  /*6240*/  IMAD R105, R105, R0.reuse, RZ ;  /* 0x0000000069697224 */ /* 0x080fe200078e02ff */
[C---:B------:R-:W-:Y:S01]  /*6250*/  ISETP.LT.AND P2, PT, R103.reuse, UR11, !P0 ;  /* 0x0000000b67007c0c */ /* 0x040fe2000c741270 */
[----:B------:R-:W-:Y:S01]  /*6260*/  IMAD R103, R103, R0, RZ ;  /* 0x0000000067677224 */ /* 0x000fe200078e02ff */
[----:B------:R-:W-:Y:S02]  /*6270*/  LOP3.LUT R101, R96, 0x24, R98, 0xfe, !PT ;  /* 0x0000002460657812 */ /* 0x000fe400078efe62 */
[----:B0-----:R-:W-:-:S05]  /*6280*/  PRMT R3, R17, 0x7632, R3 ;  /* 0x0000763211037816 */ /* 0x001fca0000000003 */
[----:B------:R0:W-:Y:S01]  /*6290*/  @P1 STG.E.U16 desc[UR12][R8.64], R3 ;  /* 0x0000000308001986 */ /* 0x0001e2000c10150c */
[----:B------:R-:W-:Y:S02]  /*62a0*/  LEA R4, P1, R105, R48, 0x1 ;  /* 0x0000003069047211 */ /* 0x000fe400078208ff */
[C---:B------:R-:W-:Y:S01]  /*62b0*/  ISETP.LT.AND P4, PT, R101.reuse, UR11, !P0 ;  /* 0x0000000b65007c0c */ /* 0x040fe2000c781270 */
[----:B------:R-:W-:Y:S01]  /*62c0*/  IMAD R101, R101, R0, RZ ;  /* 0x0000000065657224 */ /* 0x000fe200078e02ff */
[----:B------:R-:W-:Y:S02]  /*62d0*/  LEA R2, P6, R103, R48, 0x1 ;  /* 0x0000003067027211 */ /* 0x000fe400078c08ff */
[----:B------:R-:W-:Y:S02]  /*62e0*/  LEA.HI.X.SX32 R5, R105, R50, 0x1, P1 ;  /* 0x0000003269057211 */ /* 0x000fe400008f0eff */
[----:B------:R-:W-:Y:S02]  /*62f0*/  PRMT R21, R21, 0x7632, R21 ;  /* 0x0000763215157816 */ /* 0x000fe40000000015 */
[----:B------:R-:W-:-:S02]  /*6300*/  LOP3.LUT R99, R96, 0x28, R98, 0xfe, !PT ;  /* 0x0000002860637812 */ /* 0x000fc400078efe62 */
[----:B0-----:R-:W-:Y:S01]  /*6310*/  LEA.HI.X.SX32 R3, R103, R50, 0x1, P6 ;  /* 0x0000003267037211 */ /* 0x001fe200030f0eff */
[----:B------:R-:W-:Y:S01]  /*6320*/  @P3 STG.E.U16 desc[UR12][R4.64], R21 ;  /* 0x0000001504003986 */ /* 0x000fe2000c10150c */
[C-C-:B------:R-:W-:Y:S02]  /*6330*/  LOP3.LUT R97, R96.reuse, 0x2c, R98.reuse, 0xfe, !PT ;  /* 0x0000002c60617812 */ /* 0x140fe400078efe62 */
[----:B------:R-:W-:Y:S01]  /*6340*/  LEA R10, P5, R101, R48, 0x1 ;  /* 0x00000030650a7211 */ /* 0x000fe200078a08ff */
[----:B------:R-:W0:Y:S01]  /*6350*/  LDS.128 R4, [R46+UR8] ;  /* 0x000000082e047984 */ /* 0x000e220008000c00 */
[C---:B------:R-:W-:Y:S01]  /*6360*/  ISETP.LT.AND P3, PT, R99.reuse, UR11, !P0 ;  /* 0x0000000b63007c0c */ /* 0x040fe2000c761270 */
[----:B------:R-:W-:Y:S01]  /*6370*/  IMAD R99, R99, R0, RZ ;  /* 0x0000000063637224 */ /* 0x000fe200078e02ff */
[----:B------:R-:W-:Y:S01]  /*6380*/  LEA.HI.X.SX32 R11, R101, R50, 0x1, P5 ;  /* 0x00000032650b7211 */ /* 0x000fe200028f0eff */
[----:B------:R1:W-:Y:S01]  /*6390*/  @P2 STG.E.U16 desc[UR12][R2.64], R18 ;  /* 0x0000001202002986 */ /* 0x0003e2000c10150c */
[C---:B------:R-:W-:Y:S01]  /*63a0*/  ISETP.LT.AND P2, PT, R97.reuse, UR11, !P0 ;  /* 0x0000000b61007c0c */ /* 0x040fe2000c741270 */
[----:B------:R-:W-:Y:S01]  /*63b0*/  IMAD R97, R97, R0, RZ ;  /* 0x0000000061617224 */ /* 0x000fe200078e02ff */
[----:B------:R-:W-:Y:S01]  /*63c0*/  LEA R16, P5, R99, R48, 0x1 ;  /* 0x0000003063107211 */ /* 0x000fe200078a08ff */
[----:B------:R-:W-:Y:S01]  /*63d0*/  @P4 STG.E.U16 desc[UR12][R10.64], R22 ;  /* 0x000000160a004986 */ /* 0x000fe2000c10150c */
[----:B------:R-:W-:-:S02]  /*63e0*/  LOP3.LUT R95, R96, 0x30, R98, 0xfe, !PT ;  /* 0x00000030605f7812 */ /* 0x000fc400078efe62 */
[----:B------:R-:W-:Y:S01]  /*63f0*/  LEA R14, P4, R97, R48, 0x1 ;  /* 0x00000030610e7211 */ /* 0x000fe200078808ff */
[----:B------:R-:W2:Y:S01]  /*6400*/  LDS.128 R8, [R37+UR8] ;  /* 0x0000000825087984 */ /* 0x000ea20008000c00 */
[----:B------:R-:W-:Y:S02]  /*6410*/  LEA.HI.X.SX32 R17, R99, R50, 0x1, P5 ;  /* 0x0000003263117211 */ /* 0x000fe400028f0eff */
[C---:B------:R-:W-:Y:S01]  /*6420*/  ISETP.LT.AND P5, PT, R95.reuse, UR11, !P0 ;  /* 0x0000000b5f007c0c */ /* 0x040fe2000c7a1270 */
[----:B------:R-:W-:Y:S01]  /*6430*/  IMAD R95, R95, R0, RZ ;  /* 0x000000005f5f7224 */ /* 0x000fe200078e02ff */
[----:B-1----:R-:W-:Y:S02]  /*6440*/  PRMT R3, R18, 0x7632, R3 ;  /* 0x0000763212037816 */ /* 0x002fe40000000003 */
[----:B------:R-:W-:Y:S02]  /*6450*/  PRMT R13, R22, 0x7632, R13 ;  /* 0x00007632160d7816 */ /* 0x000fe4000000000d */
[----:B------:R-:W-:Y:S01]  /*6460*/  LEA.HI.X.SX32 R15, R97, R50, 0x1, P4 ;  /* 0x00000032610f7211 */ /* 0x000fe200020f0eff */
[----:B------:R-:W-:Y:S01]  /*6470*/  @P3 STG.E.U16 desc[UR12][R16.64], R3 ;  /* 0x0000000310003986 */ /* 0x000fe2000c10150c */
[----:B------:R-:W-:-:S02]  /*6480*/  LOP3.LUT R91, R96, 0x34, R98, 0xfe, !PT ;  /* 0x00000034605b7812 */ /* 0x000fc400078efe62 */
[C-C-:B------:R-:W-:Y:S01]  /*6490*/  LOP3.LUT R93, R96.reuse, 0x38, R98.reuse, 0xfe, !PT ;  /* 0x00000038605d7812 */ /* 0x140fe200078efe62 */
[----:B------:R1:W-:Y:S01]  /*64a0*/  @P2 STG.E.U16 desc[UR12][R14.64], R13 ;  /* 0x0000000d0e002986 */ /* 0x0003e2000c10150c */
[----:B------:R-:W-:Y:S02]  /*64b0*/  LEA R12, P3, R95, R48, 0x1 ;  /* 0x000000305f0c7211 */ /* 0x000fe400078608ff */
[C---:B------:R-:W-:Y:S01]  /*64c0*/  ISETP.LT.AND P2, PT, R91.reuse, UR11, !P0 ;  /* 0x0000000b5b007c0c */ /* 0x040fe2000c741270 */
[-C--:B------:R-:W-:Y:S01]  /*64d0*/  IMAD R91, R91, R0.reuse, RZ ;  /* 0x000000005b5b7224 */ /* 0x080fe200078e02ff */
[C---:B------:R-:W-:Y:S01]  /*64e0*/  ISETP.LT.AND P6, PT, R93.reuse, UR11, !P0 ;  /* 0x0000000b5d007c0c */ /* 0x040fe2000c7c1270 */
[----:B------:R-:W-:Y:S01]  /*64f0*/  IMAD R93, R93, R0, RZ ;  /* 0x000000005d5d7224 */ /* 0x000fe200078e02ff */
[----:B------:R-:W-:Y:S02]  /*6500*/  LOP3.LUT R47, R96, 0x3c, R98, 0xfe, !PT ;  /* 0x0000003c602f7812 */ /* 0x000fe400078efe62 */
[----:B-1----:R-:W-:-:S02]  /*6510*/  LEA.HI.X.SX32 R13, R95, R50, 0x1, P3 ;  /* 0x000000325f0d7211 */ /* 0x002fc400018f0eff */
[----:B------:R-:W-:-:S03]  /*6520*/  LEA R2, P4, R91, R48, 0x1 ;  /* 0x000000305b027211 */ /* 0x000fc600078808ff */
[----:B------:R1:W-:Y:S01]  /*6530*/  @P5 STG.E.U16 desc[UR12][R12.64], R19 ;  /* 0x000000130c005986 */ /* 0x0003e2000c10150c */
[----:B------:R-:W-:Y:S02]  /*6540*/  LEA R14, P5, R93, R48, 0x1 ;  /* 0x000000305d0e7211 */ /* 0x000fe400078a08ff */
[----:B------:R-:W-:Y:S02]  /*6550*/  LEA.HI.X.SX32 R3, R91, R50, 0x1, P4 ;  /* 0x000000325b037211 */ /* 0x000fe400020f0eff */
[C---:B------:R-:W-:Y:S01]  /*6560*/  ISETP.LT.AND P4, PT, R47.reuse, UR11, !P0 ;  /* 0x0000000b2f007c0c */ /* 0x040fe2000c781270 */
[----:B------:R-:W-:Y:S01]  /*6570*/  IMAD R47, R47, R0, RZ ;  /* 0x000000002f2f7224 */ /* 0x000fe200078e02ff */
[----:B------:R-:W-:Y:S01]  /*6580*/  LEA.HI.X.SX32 R15, R93, R50, 0x1, P5 ;  /* 0x000000325d0f7211 */ /* 0x000fe200028f0eff */
[----:B------:R-:W-:Y:S01]  /*6590*/  IMAD R89, R0, 0x40, R89 ;  /* 0x0000004000597824 */ /* 0x000fe200078e0259 */
[C-C-:B------:R-:W-:Y:S02]  /*65a0*/  LOP3.LUT R94, R96.reuse, 0x40, R98.reuse, 0xfe, !PT ;  /* 0x00000040605e7812 */ /* 0x140fe400078efe62 */
[----:B-1----:R-:W-:Y:S01]  /*65b0*/  PRMT R13, R19, 0x7632, R13 ;  /* 0x00007632130d7816 */ /* 0x002fe2000000000d */
[----:B------:R1:W-:Y:S01]  /*65c0*/  @P2 STG.E.U16 desc[UR12][R2.64], R23 ;  /* 0x0000001702002986 */ /* 0x0003e2000c10150c */
[----:B------:R-:W-:Y:S01]  /*65d0*/  LOP3.LUT R90, R96, 0x44, R98, 0xfe, !PT ;  /* 0x00000044605a7812 */ /* 0x000fe200078efe62 */
[----:B------:R-:W-:Y:S01]  /*65e0*/  IMAD R19, R0, 0x4, R89 ;  /* 0x0000000400137824 */ /* 0x000fe200078e0259 */
[----:B------:R-:W-:Y:S01]  /*65f0*/  LEA R16, P5, R47, R48, 0x1 ;  /* 0x000000302f107211 */ /* 0x000fe200078a08ff */
[----:B------:R3:W-:Y:S01]  /*6600*/  @P6 STG.E.U16 desc[UR12][R14.64], R13 ;  /* 0x0000000d0e006986 */ /* 0x0007e2000c10150c */
[----:B------:R-:W-:-:S02]  /*6610*/  ISETP.LT.AND P1, PT, R94, UR11, !P0 ;  /* 0x0000000b5e007c0c */ /* 0x000fc4000c721270 */
[----:B------:R-:W-:Y:S02]  /*6620*/  LEA R12, P6, R89, R48, 0x1 ;  /* 0x00000030590c7211 */ /* 0x000fe400078c08ff */
[----:B------:R-:W-:Y:S02]  /*6630*/  ISETP.LT.AND P3, PT, R90, UR11, !P0 ;  /* 0x0000000b5a007c0c */ /* 0x000fe4000c761270 */
[----:B------:R-:W-:Y:S02]  /*6640*/  LOP3.LUT R74, R96, 0x48, R98, 0xfe, !PT ;  /* 0x00000048604a7812 */ /* 0x000fe400078efe62 */
[-C--:B------:R-:W-:Y:S02]  /*6650*/  LEA.HI.X.SX32 R17, R47, R50.reuse, 0x1, P5 ;  /* 0x000000322f117211 */ /* 0x080fe400028f0eff */
[----:B-1----:R-:W-:Y:S01]  /*6660*/  PRMT R3, R23, 0x7632, R3 ;  /* 0x0000763217037816 */ /* 0x002fe20000000003 */
[----:B------:R-:W-:Y:S01]  /*6670*/  IMAD R21, R0, 0x4, R19 ;  /* 0x0000000400157824 */ /* 0x000fe200078e0213 */
[----:B---3--:R-:W-:-:S02]  /*6680*/  LEA.HI.X.SX32 R13, R89, R50, 0x1, P6 ;  /* 0x00000032590d7211 */ /* 0x008fc400030f0eff */
[C---:B------:R-:W-:Y:S01]  /*6690*/  LEA R2, P6, R19.reuse, R48, 0x1 ;  /* 0x0000003013027211 */ /* 0x040fe200078c08ff */
[----:B------:R1:W-:Y:S01]  /*66a0*/  @P4 STG.E.U16 desc[UR12][R16.64], R3 ;  /* 0x0000000310004986 */ /* 0x0003e2000c10150c */
[----:B------:R-:W-:Y:S02]  /*66b0*/  LOP3.LUT R88, R96, 0x4c, R98, 0xfe, !PT ;  /* 0x0000004c60587812 */ /* 0x000fe400078efe62 */
[----:B------:R-:W-:Y:S02]  /*66c0*/  ISETP.LT.AND P2, PT, R74, UR11, !P0 ;  /* 0x0000000b4a007c0c */ /* 0x000fe4000c741270 */
[----:B------:R-:W-:Y:S01]  /*66d0*/  ISETP.LT.AND P5, PT, R88, UR11, !P0 ;  /* 0x0000000b58007c0c */ /* 0x000fe2000c7a1270 */
[----:B0-----:R0:W-:Y:S01]  /*66e0*/  @P1 STG.E.U16 desc[UR12][R12.64], R4 ;  /* 0x000000040c001986 */ /* 0x0011e2000c10150c */
[----:B-1----:R-:W-:Y:S01]  /*66f0*/  LEA.HI.X.SX32 R3, R19, R50, 0x1, P6 ;  /* 0x0000003213037211 */ /* 0x002fe200030f0eff */
[----:B------:R-:W-:Y:S01]  /*6700*/  IMAD R19, R0, 0x4, R21 ;  /* 0x0000000400137824 */ /* 0x000fe200078e0215 */
[----:B------:R-:W-:-:S03]  /*6710*/  LEA R14, P6, R21, R48, 0x1 ;  /* 0x00000030150e7211 */ /* 0x000fc600078c08ff */
[----:B--2---:R1:W-:Y:S01]  /*6720*/  @P3 STG.E.U16 desc[UR12][R2.64], R8 ;  /* 0x0000000802003986 */ /* 0x0043e2000c10150c */
[----:B------:R-:W-:Y:S01]  /*6730*/  LEA.HI.X.SX32 R15, R21, R50, 0x1, P6 ;  /* 0x00000032150f7211 */ /* 0x000fe200030f0eff */
[----:B------:R-:W-:Y:S01]  /*6740*/  IMAD R21, R0, 0x4, R19 ;  /* 0x0000000400157824 */ /* 0x000fe200078e0213 */
[C---:B------:R-:W-:Y:S02]  /*6750*/  LEA R16, P6, R19.reuse, R48, 0x1 ;  /* 0x0000003013107211 */ /* 0x040fe400078c08ff */
[----:B0-----:R-:W-:Y:S02]  /*6760*/  PRMT R13, R8, 0x7632, R13 ;  /* 0x00007632080d7816 */ /* 0x001fe4000000000d */
[----:B------:R-:W-:Y:S02]  /*6770*/  LEA.HI.X.SX32 R17, R19, R50, 0x1, P6 ;  /* 0x0000003213117211 */ /* 0x000fe400030f0eff */
[----:B-1----:R-:W-:Y:S01]  /*6780*/  PRMT R3, R4, 0x7632, R3 ;  /* 0x0000763204037816 */ /* 0x002fe20000000003 */
[----:B------:R-:W-:Y:S01]  /*6790*/  IMAD R19, R0, 0x4, R21 ;  /* 0x0000000400137824 */ /* 0x000fe200078e0215 */
[----:B------:R-:W-:-:S03]  /*67a0*/  LOP3.LUT R84, R96, 0x50, R98, 0xfe, !PT ;  /* 0x0000005060547812 */ /* 0x000fc600078efe62 */
[----:B------:R-:W-:Y:S01]  /*67b0*/  @P2 STG.E.U16 desc[UR12][R14.64], R3 ;  /* 0x000000030e002986 */ /* 0x000fe2000c10150c */
[-C--:B------:R-:W-:Y:S02]  /*67c0*/  LEA R12, P2, R21, R48.reuse, 0x1 ;  /* 0x00000030150c7211 */ /* 0x080fe400078408ff */
[----:B------:R-:W-:Y:S01]  /*67d0*/  LOP3.LUT R87, R96, 0x54, R98, 0xfe, !PT ;  /* 0x0000005460577812 */ /* 0x000fe200078efe62 */
[----:B------:R0:W-:Y:S01]  /*67e0*/  @P5 STG.E.U16 desc[UR12][R16.64], R13 ;  /* 0x0000000d10005986 */ /* 0x0001e2000c10150c */
[----:B------:R-:W-:Y:S02]  /*67f0*/  ISETP.LT.AND P4, PT, R84, UR11, !P0 ;  /* 0x0000000b54007c0c */ /* 0x000fe4000c781270 */
[----:B------:R-:W-:Y:S02]  /*6800*/  LEA R2, P6, R19, R48, 0x1 ;  /* 0x0000003013027211 */ /* 0x000fe400078c08ff */
[----:B------:R-:W-:Y:S02]  /*6810*/  ISETP.LT.AND P1, PT, R87, UR11, !P0 ;  /* 0x0000000b57007c0c */ /* 0x000fe4000c721270 */
[-C--:B0-----:R-:W-:Y:S01]  /*6820*/  LEA.HI.X.SX32 R13, R21, R50.reuse, 0x1, P2 ;  /* 0x00000032150d7211 */ /* 0x081fe200010f0eff */
[----:B------:R-:W-:Y:S01]  /*6830*/  IMAD R21, R0, 0x4, R19 ;  /* 0x0000000400157824 */ /* 0x000fe200078e0213 */
[----:B------:R-:W-:-:S03]  /*6840*/  LEA.HI.X.SX32 R3, R19, R50, 0x1, P6 ;  /* 0x0000003213037211 */ /* 0x000fc600030f0eff */
[----:B------:R-:W-:Y:S01]  /*6850*/  IMAD R17, R0, 0x4, R21 ;  /* 0x0000000400117824 */ /* 0x000fe200078e0215 */
[C---:B------:R-:W-:Y:S02]  /*6860*/  LEA R14, P6, R21.reuse, R48, 0x1 ;  /* 0x00000030150e7211 */ /* 0x040fe400078c08ff */
[--C-:B------:R-:W-:Y:S01]  /*6870*/  LOP3.LUT R86, R96, 0x58, R98.reuse, 0xfe, !PT ;  /* 0x0000005860567812 */ /* 0x100fe200078efe62 */
[----:B------:R-:W-:Y:S01]  /*6880*/  IMAD R19, R0, 0x4, R17 ;  /* 0x0000000400137824 */ /* 0x000fe200078e0211 */
[----:B------:R-:W-:Y:S02]  /*6890*/  LEA.HI.X.SX32 R15, R21, R50, 0x1, P6 ;  /* 0x00000032150f7211 */ /* 0x000fe400030f0eff */
[C-C-:B------:R-:W-:Y:S02]  /*68a0*/  LOP3.LUT R79, R96.reuse, 0x5c, R98.reuse, 0xfe, !PT ;  /* 0x0000005c604f7812 */ /* 0x140fe400078efe62 */
[----:B------:R-:W-:Y:S02]  /*68b0*/  LEA R16, P6, R17, R48, 0x1 ;  /* 0x0000003011107211 */ /* 0x000fe400078c08ff */
[----:B------:R-:W-:-:S02]  /*68c0*/  LOP3.LUT R85, R96, 0x60, R98, 0xfe, !PT ;  /* 0x0000006060557812 */ /* 0x000fc400078efe62 */
[----:B------:R-:W-:Y:S01]  /*68d0*/  ISETP.LT.AND P3, PT, R86, UR11, !P0 ;  /* 0x0000000b56007c0c */ /* 0x000fe2000c761270 */
[----:B------:R-:W-:Y:S01]  /*68e0*/  @P4 STG.E.U16 desc[UR12][R12.64], R5 ;  /* 0x000000050c004986 */ /* 0x000fe2000c10150c */
[----:B------:R-:W-:Y:S02]  /*68f0*/  LOP3.LUT R83, R96, 0x64, R98, 0xfe, !PT ;  /* 0x0000006460537812 */ /* 0x000fe400078efe62 */
[----:B------:R-:W-:Y:S01]  /*6900*/  ISETP.LT.AND P5, PT, R79, UR11, !P0 ;  /* 0x0000000b4f007c0c */ /* 0x000fe2000c7a1270 */
[----:B------:R0:W-:Y:S01]  /*6910*/  @P1 STG.E.U16 desc[UR12][R2.64], R9 ;  /* 0x0000000902001986 */ /* 0x0001e2000c10150c */
[----:B------:R-:W-:Y:S02]  /*6920*/  LEA.HI.X.SX32 R17, R17, R50, 0x1, P6 ;  /* 0x0000003211117211 */ /* 0x000fe400030f0eff */
[----:B------:R-:W-:Y:S02]  /*6930*/  ISETP.LT.AND P2, PT, R85, UR11, !P0 ;  /* 0x0000000b55007c0c */ /* 0x000fe4000c741270 */
[----:B------:R-:W-:-:S02]  /*6940*/  LEA R4, P6, R19, R48, 0x1 ;  /* 0x0000003013047211 */ /* 0x000fc400078c08ff */
[----:B------:R-:W-:Y:S02]  /*6950*/  ISETP.LT.AND P4, PT, R83, UR11, !P0 ;  /* 0x0000000b53007c0c */ /* 0x000fe4000c781270 */
[----:B------:R-:W-:Y:S01]  /*6960*/  LOP3.LUT R82, R96, 0x68, R98, 0xfe, !PT ;  /* 0x0000006860527812 */ /* 0x000fe200078efe62 */
[C---:B0-----:R-:W-:Y:S01]  /*6970*/  IMAD R3, R0.reuse, 0x4, R19 ;  /* 0x0000000400037824 */ /* 0x041fe200078e0213 */
[----:B------:R-:W-:Y:S02]  /*6980*/  PRMT R8, R5, 0x7632, R8 ;  /* 0x0000763205087816 */ /* 0x000fe40000000008 */
[----:B------:R-:W-:Y:S01]  /*6990*/  PRMT R12, R9, 0x7632, R12 ;  /* 0x00007632090c7816 */ /* 0x000fe2000000000c */
[----:B------:R-:W-:Y:S01]  /*69a0*/  IMAD R9, R0, 0x4, R3 ;  /* 0x0000000400097824 */ /* 0x000fe200078e0203 */
[----:B------:R-:W-:Y:S02]  /*69b0*/  LEA.HI.X.SX32 R5, R19, R50, 0x1, P6 ;  /* 0x0000003213057211 */ /* 0x000fe400030f0eff */
[----:B------:R-:W-:-:S02]  /*69c0*/  LEA R2, P6, R3, R48, 0x1 ;  /* 0x0000003003027211 */ /* 0x000fc400078c08ff */
[----:B------:R-:W-:Y:S02]  /*69d0*/  LOP3.LUT R81, R96, 0x6c, R98, 0xfe, !PT ;  /* 0x0000006c60517812 */ /* 0x000fe400078efe62 */
[----:B------:R-:W-:Y:S01]  /*69e0*/  ISETP.LT.AND P1, PT, R82, UR11, !P0 ;  /* 0x0000000b52007c0c */ /* 0x000fe2000c721270 */
[----:B------:R0:W-:Y:S01]  /*69f0*/  @P3 STG.E.U16 desc[UR12][R14.64], R8 ;  /* 0x000000080e003986 */ /* 0x0001e2000c10150c */
[----:B------:R-:W-:Y:S01]  /*6a00*/  LEA.HI.X.SX32 R3, R3, R50, 0x1, P6 ;  /* 0x0000003203037211 */ /* 0x000fe200030f0eff */
[----:B------:R-:W-:Y:S01]  /*6a10*/  IMAD R13, R0, 0x4, R9 ;  /* 0x00000004000d7824 */ /* 0x000fe200078e0209 */
[----:B------:R-:W-:Y:S01]  /*6a20*/  ISETP.LT.AND P3, PT, R81, UR11, !P0 ;  /* 0x0000000b51007c0c */ /* 0x000fe2000c761270 */
[----:B------:R1:W-:Y:S04]  /*6a30*/  @P5 STG.E.U16 desc[UR12][R16.64], R12 ;  /* 0x0000000c10005986 */ /* 0x0003e8000c10150c */
[----:B------:R2:W-:Y:S01]  /*6a40*/  @P2 STG.E.U16 desc[UR12][R4.64], R6 ;  /* 0x0000000604002986 */ /* 0x0005e2000c10150c */
[----:B0-----:R-:W-:-:S03]  /*6a50*/  LEA R8, P6, R9, R48, 0x1 ;  /* 0x0000003009087211 */ /* 0x001fc600078c08ff */
[----:B------:R0:W-:Y:S01]  /*6a60*/  @P4 STG.E.U16 desc[UR12][R2.64], R10 ;  /* 0x0000000a02004986 */ /* 0x0001e2000c10150c */
[----:B------:R-:W-:Y:S01]  /*6a70*/  IMAD R15, R0, 0x4, R13 ;  /* 0x00000004000f7824 */ /* 0x000fe200078e020d */
[----:B------:R-:W-:Y:S02]  /*6a80*/  LEA.HI.X.SX32 R9, R9, R50, 0x1, P6 ;  /* 0x0000003209097211 */ /* 0x000fe400030f0eff */
[C---:B-1----:R-:W-:Y:S02]  /*6a90*/  LEA R12, P6, R13.reuse, R48, 0x1 ;  /* 0x000000300d0c7211 */ /* 0x042fe400078c08ff */
[----:B--2---:R-:W-:Y:S02]  /*6aa0*/  PRMT R5, R10, 0x7632, R5 ;  /* 0x000076320a057816 */ /* 0x004fe40000000005 */
[----:B0-----:R-:W-:Y:S02]  /*6ab0*/  PRMT R3, R6, 0x7632, R3 ;  /* 0x0000763206037816 */ /* 0x001fe40000000003 */
[----:B------:R-:W-:Y:S01]  /*6ac0*/  LEA.HI.X.SX32 R13, R13, R50, 0x1, P6 ;  /* 0x000000320d0d7211 */ /* 0x000fe200030f0eff */
[----:B------:R-:W-:Y:S01]  /*6ad0*/  IMAD R17, R0, 0x4, R15 ;  /* 0x0000000400117824 */ /* 0x000fe200078e020f */
[----:B------:R-:W-:Y:S01]  /*6ae0*/  LOP3.LUT R76, R96, 0x70, R98, 0xfe, !PT ;  /* 0x00000070604c7812 */ /* 0x000fe200078efe62 */
[----:B------:R-:W-:Y:S01]  /*6af0*/  @P1 STG.E.U16 desc[UR12][R8.64], R3 ;  /* 0x0000000308001986 */ /* 0x000fe2000c10150c */
[----:B------:R-:W-:-:S02]  /*6b00*/  LEA R4, P1, R15, R48, 0x1 ;  /* 0x000000300f047211 */ /* 0x000fc400078208ff */
[--C-:B------:R-:W-:Y:S01]  /*6b10*/  LOP3.LUT R80, R96, 0x74, R98.reuse, 0xfe, !PT ;  /* 0x0000007460507812 */ /* 0x100fe200078efe62 */
[----:B------:R0:W-:Y:S01]  /*6b20*/  @P3 STG.E.U16 desc[UR12][R12.64], R5 ;  /* 0x000000050c003986 */ /* 0x0001e2000c10150c */
[----:B------:R-:W-:Y:S02]  /*6b30*/  ISETP.LT.AND P5, PT, R76, UR11, !P0 ;  /* 0x0000000b4c007c0c */ /* 0x000fe4000c7a1270 */
[----:B------:R-:W-:Y:S02]  /*6b40*/  LEA R2, P6, R17, R48, 0x1 ;  /* 0x0000003011027211 */ /* 0x000fe400078c08ff */
[----:B------:R-:W-:Y:S02]  /*6b50*/  LOP3.LUT R78, R96, 0x78, R98, 0xfe, !PT ;  /* 0x00000078604e7812 */ /* 0x000fe400078efe62 */
[----:B------:R-:W-:Y:S02]  /*6b60*/  ISETP.LT.AND P2, PT, R80, UR11, !P0 ;  /* 0x0000000b50007c0c */ /* 0x000fe4000c741270 */
[-C--:B0-----:R-:W-:Y:S01]  /*6b70*/  LEA.HI.X.SX32 R5, R15, R50.reuse, 0x1, P1 ;  /* 0x000000320f057211 */ /* 0x081fe200008f0eff */
[----:B------:R-:W-:Y:S01]  /*6b80*/  IMAD R15, R0, 0x4, R17 ;  /* 0x00000004000f7824 */ /* 0x000fe200078e0211 */
[----:B------:R-:W-:-:S02]  /*6b90*/  LEA.HI.X.SX32 R3, R17, R50, 0x1, P6 ;  /* 0x0000003211037211 */ /* 0x000fc400030f0eff */
[----:B------:R-:W-:Y:S01]  /*6ba0*/  ISETP.LT.AND P4, PT, R78, UR11, !P0 ;  /* 0x0000000b4e007c0c */ /* 0x000fe2000c781270 */
[----:B------:R-:W-:Y:S01]  /*6bb0*/  IMAD R13, R0, 0x4, R15 ;  /* 0x00000004000d7824 */ /* 0x000fe200078e020f */
[C---:B------:R-:W-:Y:S02]  /*6bc0*/  LEA R8, P6, R15.reuse, R48, 0x1 ;  /* 0x000000300f087211 */ /* 0x040fe400078c08ff */
[--C-:B------:R-:W-:Y:S02]  /*6bd0*/  LOP3.LUT R73, R96, 0x7c, R98.reuse, 0xfe, !PT ;  /* 0x0000007c60497812 */ /* 0x100fe400078efe62 */
[----:B------:R-:W-:Y:S01]  /*6be0*/  LEA.HI.X.SX32 R9, R15, R50, 0x1, P6 ;  /* 0x000000320f097211 */ /* 0x000fe200030f0eff */
[----:B------:R-:W-:Y:S01]  /*6bf0*/  IMAD R15, R0, 0x4, R13 ;  /* 0x00000004000f7824 */ /* 0x000fe200078e020d */
[----:B------:R-:W-:Y:S01]  /*6c00*/  LEA R12, P6, R13, R48, 0x1 ;  /* 0x000000300d0c7211 */ /* 0x000fe200078c08ff */
[----:B------:R0:W-:Y:S01]  /*6c10*/  @P5 STG.E.U16 desc[UR12][R4.64], R7 ;  /* 0x0000000704005986 */ /* 0x0001e2000c10150c */
[----:B------:R-:W-:-:S02]  /*6c20*/  LOP3.LUT R77, R96, 0x80, R98, 0xfe, !PT ;  /* 0x00000080604d7812 */ /* 0x000fc400078efe62 */
[--C-:B------:R-:W-:Y:S01]  /*6c30*/  LOP3.LUT R75, R96, 0x84, R98.reuse, 0xfe, !PT ;  /* 0x00000084604b7812 */ /* 0x100fe200078efe62 */
[----:B------:R1:W-:Y:S01]  /*6c40*/  @P2 STG.E.U16 desc[UR12][R2.64], R11 ;  /* 0x0000000b02002986 */ /* 0x0003e2000c10150c */
[----:B------:R-:W-:Y:S02]  /*6c50*/  ISETP.LT.AND P3, PT, R73, UR11, !P0 ;  /* 0x0000000b49007c0c */ /* 0x000fe4000c761270 */
[----:B------:R-:W-:Y:S02]  /*6c60*/  LEA.HI.X.SX32 R13, R13, R50, 0x1, P6 ;  /* 0x000000320d0d7211 */ /* 0x000fe400030f0eff */
[----:B------:R-:W-:Y:S02]  /*6c70*/  ISETP.LT.AND P1, PT, R77, UR11, !P0 ;  /* 0x0000000b4d007c0c */ /* 0x000fe4000c721270 */
[----:B0-----:R-:W-:Y:S02]  /*6c80*/  PRMT R5, R7, 0x7632, R5 ;  /* 0x0000763207057816 */ /* 0x001fe40000000005 */
[----:B------:R-:W-:Y:S01]  /*6c90*/  LEA R4, P6, R15, R48, 0x1 ;  /* 0x000000300f047211 */ /* 0x000fe200078c08ff */
[----:B-1----:R-:W-:Y:S01]  /*6ca0*/  IMAD R3, R0, 0x4, R15 ;  /* 0x0000000400037824 */ /* 0x002fe200078e020f */
[----:B------:R-:W-:Y:S01]  /*6cb0*/  ISETP.LT.AND P5, PT, R75, UR11, !P0 ;  /* 0x0000000b4b007c0c */ /* 0x000fe2000c7a1270 */
[----:B------:R0:W-:Y:S01]  /*6cc0*/  @P4 STG.E.U16 desc[UR12][R8.64], R5 ;  /* 0x0000000508004986 */ /* 0x0001e2000c10150c */
[--C-:B------:R-:W-:Y:S01]  /*6cd0*/  LOP3.LUT R70, R96, 0x88, R98.reuse, 0xfe, !PT ;  /* 0x0000008860467812 */ /* 0x100fe200078efe62 */
[----:B------:R-:W-:Y:S01]  /*6ce0*/  IMAD R7, R0, 0x4, R3 ;  /* 0x0000000400077824 */ /* 0x000fe200078e0203 */
[----:B------:R-:W-:-:S02]  /*6cf0*/  LOP3.LUT R72, R96, 0x8c, R98, 0xfe, !PT ;  /* 0x0000008c60487812 */ /* 0x000fc400078efe62 */
[----:B------:R-:W-:Y:S02]  /*6d00*/  ISETP.LT.AND P2, PT, R70, UR11, !P0 ;  /* 0x0000000b46007c0c */ /* 0x000fe4000c741270 */
[----:B------:R-:W-:Y:S02]  /*6d10*/  PRMT R10, R11, 0x7632, R10 ;  /* 0x000076320b0a7816 */ /* 0x000fe4000000000a */
[----:B0-----:R-:W-:Y:S02]  /*6d20*/  LEA.HI.X.SX32 R5, R15, R50, 0x1, P6 ;  /* 0x000000320f057211 */ /* 0x001fe400030f0eff */
[C---:B------:R-:W-:Y:S01]  /*6d30*/  LEA R2, P6, R3.reuse, R48, 0x1 ;  /* 0x0000003003027211 */ /* 0x040fe200078c08ff */
[----:B------:R-:W-:Y:S01]  /*6d40*/  IMAD R9, R0, 0x4, R7 ;  /* 0x0000000400097824 */ /* 0x000fe200078e0207 */
[----:B------:R-:W-:Y:S02]  /*6d50*/  ISETP.LT.AND P4, PT, R72, UR11, !P0 ;  /* 0x0000000b48007c0c */ /* 0x000fe4000c781270 */
[----:B------:R-:W-:-:S02]  /*6d60*/  LEA.HI.X.SX32 R3, R3, R50, 0x1, P6 ;  /* 0x0000003203037211 */ /* 0x000fc400030f0eff */
[C---:B------:R-:W-:Y:S01]  /*6d70*/  LEA R6, P6, R7.reuse, R48, 0x1 ;  /* 0x0000003007067211 */ /* 0x040fe200078c08ff */
[----:B------:R0:W-:Y:S01]  /*6d80*/  @P3 STG.E.U16 desc[UR12][R12.64], R10 ;  /* 0x0000000a0c003986 */ /* 0x0001e2000c10150c */
[----:B------:R-:W-:Y:S02]  /*6d90*/  IMAD R11, R0, 0x4, R9 ;  /* 0x00000004000b7824 */ /* 0x000fe400078e0209 */
[----:B------:R-:W-:Y:S01]  /*6da0*/  LEA.HI.X.SX32 R7, R7, R50, 0x1, P6 ;  /* 0x0000003207077211 */ /* 0x000fe200030f0eff */
[----:B------:R1:W-:Y:S01]  /*6db0*/  @P1 STG.E.U16 desc[UR12][R4.64], R24 ;  /* 0x0000001804001986 */ /* 0x0003e2000c10150c */
[----:B------:R-:W-:-:S03]  /*6dc0*/  LEA R8, P6, R9, R48, 0x1 ;  /* 0x0000003009087211 */ /* 0x000fc600078c08ff */
[----:B------:R2:W-:Y:S01]  /*6dd0*/  @P5 STG.E.U16 desc[UR12][R2.64], R28 ;  /* 0x0000001c02005986 */ /* 0x0005e2000c10150c */
[----:B------:R-:W-:Y:S02]  /*6de0*/  LEA.HI.X.SX32 R9, R9, R50, 0x1, P6 ;  /* 0x0000003209097211 */ /* 0x000fe400030f0eff */
[--C-:B------:R-:W-:Y:S01]  /*6df0*/  LOP3.LUT R67, R96, 0x90, R98.reuse, 0xfe, !PT ;  /* 0x0000009060437812 */ /* 0x100fe200078efe62 */
[----:B0-----:R-:W-:Y:S01]  /*6e00*/  IMAD R13, R0, 0x4, R11 ;  /* 0x00000004000d7824 */ /* 0x001fe200078e020b */
[----:B-1----:R-:W-:Y:S02]  /*6e10*/  PRMT R5, R28, 0x7632, R5 ;  /* 0x000076321c057816 */ /* 0x002fe40000000005 */
[----:B--2---:R-:W-:Y:S02]  /*6e20*/  PRMT R3, R24, 0x7632, R3 ;  /* 0x0000763218037816 */ /* 0x004fe40000000003 */
[----:B------:R-:W-:-:S03]  /*6e30*/  LOP3.LUT R71, R96, 0x94, R98, 0xfe, !PT ;  /* 0x0000009460477812 */ /* 0x000fc600078efe62 */
[----:B------:R-:W-:Y:S01]  /*6e40*/  @P2 STG.E.U16 desc[UR12][R6.64], R3 ;  /* 0x0000000306002986 */ /* 0x000fe2000c10150c */
[-C--:B------:R-:W-:Y:S02]  /*6e50*/  LEA R4, P2, R11, R48.reuse, 0x1 ;  /* 0x000000300b047211 */ /* 0x080fe400078408ff */
[----:B------:R-:W-:Y:S01]  /*6e60*/  ISETP.LT.AND P3, PT, R67, UR11, !P0 ;  /* 0x0000000b43007c0c */ /* 0x000fe2000c761270 */
[----:B------:R0:W-:Y:S01]  /*6e70*/  @P4 STG.E.U16 desc[UR12][R8.64], R5 ;  /* 0x0000000508004986 */ /* 0x0001e2000c10150c */
        /* <DEDUP_REMOVED lines=15> */
[----:B------:R-:W-:Y:S01]  /*6f70*/  ISETP.LT.AND P4, PT, R62, UR11, !P0 ;  /* 0x0000000b3e007c0c */ /* 0x000fe2000c781270 */
[----:B------:R1:W-:Y:S01]  /*6f80*/  @P1 STG.E.U16 desc[UR12][R2.64], R29 ;  /* 0x0000001d02001986 */ /* 0x0003e2000c10150c */
[----:B------:R-:W-:Y:S02]  /*6f90*/  LEA.HI.X.SX32 R9, R9, R50, 0x1, P6 ;  /* 0x0000003209097211 */ /* 0x000fe400030f0eff */
[----:B------:R-:W-:Y:S02]  /*6fa0*/  ISETP.LT.AND P2, PT, R68, UR11, !P0 ;  /* 0x0000000b44007c0c */ /* 0x000fe4000c741270 */
[----:B0-----:R-:W-:Y:S02]  /*6fb0*/  PRMT R5, R25, 0x7632, R5 ;  /* 0x0000763219057816 */ /* 0x001fe40000000005 */
[----:B------:R-:W-:Y:S01]  /*6fc0*/  LEA R4, P6, R11, R48, 0x1 ;  /* 0x000000300b047211 */ /* 0x000fe200078c08ff */
[----:B-1----:R-:W-:Y:S02]  /*6fd0*/  IMAD R3, R0, 0x4, R11 ;  /* 0x0000000400037824 */ /* 0x002fe400078e020b */
[----:B------:R0:W-:Y:S01]  /*6fe0*/  @P5 STG.E.U16 desc[UR12][R6.64], R5 ;  /* 0x0000000506005986 */ /* 0x0001e2000c10150c */
[----:B------:R-:W-:-:S02]  /*6ff0*/  LOP3.LUT R66, R96, 0xa4, R98, 0xfe, !PT ;  /* 0x000000a460427812 */ /* 0x000fc400078efe62 */
[----:B------:R-:W-:Y:S02]  /*7000*/  LOP3.LUT R65, R96, 0xa8, R98, 0xfe, !PT ;  /* 0x000000a860417812 */ /* 0x000fe400078efe62 */
[----:B------:R-:W-:Y:S02]  /*7010*/  ISETP.LT.AND P3, PT, R66, UR11, !P0 ;  /* 0x0000000b42007c0c */ /* 0x000fe4000c761270 */
[----:B0-----:R-:W-:Y:S01]  /*7020*/  LEA.HI.X.SX32 R5, R11, R50, 0x1, P6 ;  /* 0x000000320b057211 */ /* 0x001fe200030f0eff */
[----:B------:R-:W-:Y:S01]  /*7030*/  IMAD R11, R0, 0x4, R3 ;  /* 0x00000004000b7824 */ /* 0x000fe200078e0203 */
[----:B------:R-:W-:Y:S02]  /*7040*/  LEA R2, P6, R3, R48, 0x1 ;  /* 0x0000003003027211 */ /* 0x000fe400078c08ff */
[----:B------:R-:W-:Y:S02]  /*7050*/  PRMT R7, R29, 0x7632, R7 ;  /* 0x000076321d077816 */ /* 0x000fe40000000007 */
[----:B------:R-:W-:-:S02]  /*7060*/  LEA.HI.X.SX32 R3, R3, R50, 0x1, P6 ;  /* 0x0000003203037211 */ /* 0x000fc400030f0eff */
[----:B------:R-:W-:Y:S01]  /*7070*/  LEA R12, P6, R11, R48, 0x1 ;  /* 0x000000300b0c7211 */ /* 0x000fe200078c08ff */
[----:B------:R-:W-:Y:S01]  /*7080*/  @P4 STG.E.U16 desc[UR12][R8.64], R7 ;  /* 0x0000000708004986 */ /* 0x000fe2000c10150c */
[----:B------:R-:W-:Y:S01]  /*7090*/  LOP3.LUT R55, R96, 0xac, R98, 0xfe, !PT ;  /* 0x000000ac60377812 */ /* 0x000fe200078efe62 */
[----:B------:R-:W-:Y:S01]  /*70a0*/  IMAD R15, R0, 0x4, R11 ;  /* 0x00000004000f7824 */ /* 0x000fe200078e020b */
[----:B------:R-:W-:Y:S01]  /*70b0*/  ISETP.LT.AND P1, PT, R65, UR11, !P0 ;  /* 0x0000000b41007c0c */ /* 0x000fe2000c721270 */
[----:B------:R-:W-:Y:S01]  /*70c0*/  @P2 STG.E.U16 desc[UR12][R4.64], R26 ;  /* 0x0000001a04002986 */ /* 0x000fe2000c10150c */
[----:B------:R-:W-:-:S03]  /*70d0*/  LEA.HI.X.SX32 R13, R11, R50, 0x1, P6 ;  /* 0x000000320b0d7211 */ /* 0x000fc600030f0eff */
[----:B------:R-:W0:Y:S01]  /*70e0*/  LDS.128 R4, [R46+UR8+0x1000] ;  /* 0x001000082e047984 */ /* 0x000e220008000c00 */
[----:B------:R-:W-:Y:S01]  /*70f0*/  ISETP.LT.AND P5, PT, R55, UR11, !P0 ;  /* 0x0000000b37007c0c */ /* 0x000fe2000c7a1270 */
[----:B------:R-:W-:Y:S02]  /*7100*/  IMAD R17, R0, 0x4, R15 ;  /* 0x0000000400117824 */ /* 0x000fe400078e020f */
[----:B------:R-:W1:Y:S01]  /*7110*/  LDS.128 R8, [R37+UR8+0x1000] ;  /* 0x0010000825087984 */ /* 0x000e620008000c00 */
[----:B------:R-:W-:Y:S01]  /*7120*/  PRMT R18, R26, 0x7632, R18 ;  /* 0x000076321a127816 */ /* 0x000fe20000000012 */
[----:B------:R-:W-:Y:S01]  /*7130*/  IMAD R19, R0, 0x4, R17 ;  /* 0x0000000400137824 */ /* 0x000fe200078e0211 */
[----:B------:R-:W-:Y:S02]  /*7140*/  LEA R14, P6, R15, R48, 0x1 ;  /* 0x000000300f0e7211 */ /* 0x000fe400078c08ff */
[C-C-:B------:R-:W-:Y:S01]  /*7150*/  LOP3.LUT R64, R96.reuse, 0xb0, R98.reuse, 0xfe, !PT ;  /* 0x000000b060407812 */ /* 0x140fe200078efe62 */
[----:B------:R2:W-:Y:S01]  /*7160*/  @P3 STG.E.U16 desc[UR12][R2.64], R30 ;  /* 0x0000001e02003986 */ /* 0x0005e2000c10150c */
[----:B------:R-:W-:-:S02]  /*7170*/  LOP3.LUT R54, R96, 0xb4, R98, 0xfe, !PT ;  /* 0x000000b460367812 */ /* 0x000fc400078efe62 */
[----:B------:R-:W-:Y:S01]  /*7180*/  LEA.HI.X.SX32 R15, R15, R50, 0x1, P6 ;  /* 0x000000320f0f7211 */ /* 0x000fe200030f0eff */
[----:B------:R3:W-:Y:S01]  /*7190*/  @P1 STG.E.U16 desc[UR12][R12.64], R18 ;  /* 0x000000120c001986 */ /* 0x0007e2000c10150c */
[----:B------:R-:W-:Y:S02]  /*71a0*/  ISETP.LT.AND P4, PT, R64, UR11, !P0 ;  /* 0x0000000b40007c0c */ /* 0x000fe4000c781270 */
[----:B------:R-:W-:Y:S02]  /*71b0*/  LOP3.LUT R63, R96, 0xb8, R98, 0xfe, !PT ;  /* 0x000000b8603f7812 */ /* 0x000fe400078efe62 */
[----:B------:R-:W-:Y:S02]  /*71c0*/  ISETP.LT.AND P2, PT, R54, UR11, !P0 ;  /* 0x0000000b36007c0c */ /* 0x000fe4000c741270 */
[----:B--2---:R-:W-:Y:S02]  /*71d0*/  PRMT R3, R30, 0x7632, R3 ;  /* 0x000076321e037816 */ /* 0x004fe40000000003 */
[-C--:B------:R-:W-:Y:S01]  /*71e0*/  LEA R2, P6, R19, R48.reuse, 0x1 ;  /* 0x0000003013027211 */ /* 0x080fe200078c08ff */
[----:B---3--:R-:W-:Y:S01]  /*71f0*/  IMAD R13, R0, 0x4, R19 ;  /* 0x00000004000d7824 */ /* 0x008fe200078e0213 */
[----:B------:R-:W-:Y:S01]  /*7200*/  LEA R16, P1, R17, R48, 0x1 ;  /* 0x0000003011107211 */ /* 0x000fe200078208ff */
[----:B------:R2:W-:Y:S01]  /*7210*/  @P5 STG.E.U16 desc[UR12][R14.64], R3 ;  /* 0x000000030e005986 */ /* 0x0005e2000c10150c */
[----:B------:R-:W-:-:S02]  /*7220*/  ISETP.LT.AND P3, PT, R63, UR11, !P0 ;  /* 0x0000000b3f007c0c */ /* 0x000fc4000c761270 */
[-C--:B------:R-:W-:Y:S02]  /*7230*/  LEA.HI.X.SX32 R17, R17, R50.reuse, 0x1, P1 ;  /* 0x0000003211117211 */ /* 0x080fe400008f0eff */
[--C-:B------:R-:W-:Y:S02]  /*7240*/  LOP3.LUT R61, R96, 0xbc, R98.reuse, 0xfe, !PT ;  /* 0x000000bc603d7812 */ /* 0x100fe400078efe62 */
[----:B--2---:R-:W-:Y:S01]  /*7250*/  LEA.HI.X.SX32 R3, R19, R50, 0x1, P6 ;  /* 0x0000003213037211 */ /* 0x004fe200030f0eff */
[----:B------:R-:W-:Y:S01]  /*7260*/  IMAD R15, R0, 0x4, R13 ;  /* 0x00000004000f7824 */ /* 0x000fe200078e020d */
[C---:B------:R-:W-:Y:S01]  /*7270*/  LEA R12, P6, R13.reuse, R48, 0x1 ;  /* 0x000000300d0c7211 */ /* 0x040fe200078c08ff */
[----:B------:R2:W-:Y:S01]  /*7280*/  @P4 STG.E.U16 desc[UR12][R16.64], R27 ;  /* 0x0000001b10004986 */ /* 0x0005e2000c10150c */
[----:B------:R-:W-:Y:S01]  /*7290*/  LOP3.LUT R53, R96, 0xc0, R98, 0xfe, !PT ;  /* 0x000000c060357812 */ /* 0x000fe200078efe62 */
[----:B------:R-:W-:Y:S01]  /*72a0*/  IMAD R19, R0, 0x4, R15 ;  /* 0x0000000400137824 */ /* 0x000fe200078e020f */
[----:B------:R-:W-:-:S02]  /*72b0*/  LEA.HI.X.SX32 R13, R13, R50, 0x1, P6 ;  /* 0x000000320d0d7211 */ /* 0x000fc400030f0eff */
[----:B------:R-:W-:Y:S02]  /*72c0*/  LEA R14, P6, R15, R48, 0x1 ;  /* 0x000000300f0e7211 */ /* 0x000fe400078c08ff */
[----:B------:R-:W-:Y:S01]  /*72d0*/  LOP3.LUT R51, R96, 0xc4, R98, 0xfe, !PT ;  /* 0x000000c460337812 */ /* 0x000fe200078efe62 */
[----:B------:R3:W-:Y:S01]  /*72e0*/  @P2 STG.E.U16 desc[UR12][R2.64], R31 ;  /* 0x0000001f02002986 */ /* 0x0007e2000c10150c */
[----:B------:R-:W-:Y:S02]  /*72f0*/  ISETP.LT.AND P1, PT, R61, UR11, !P0 ;  /* 0x0000000b3d007c0c */ /* 0x000fe4000c721270 */
[----:B------:R-:W-:Y:S02]  /*7300*/  LEA.HI.X.SX32 R15, R15, R50, 0x1, P6 ;  /* 0x000000320f0f7211 */ /* 0x000fe400030f0eff */
[----:B--2---:R-:W-:Y:S02]  /*7310*/  PRMT R17, R27, 0x7632, R17 ;  /* 0x000076321b117816 */ /* 0x004fe40000000011 */
[----:B------:R-:W-:-:S02]  /*7320*/  ISETP.LT.AND P5, PT, R53, UR11, !P0 ;  /* 0x0000000b35007c0c */ /* 0x000fc4000c7a1270 */
[----:B------:R-:W-:Y:S02]  /*7330*/  LEA R16, P6, R19, R48, 0x1 ;  /* 0x0000003013107211 */ /* 0x000fe400078c08ff */
[----:B------:R-:W-:Y:S01]  /*7340*/  ISETP.LT.AND P4, PT, R51, UR11, !P0 ;  /* 0x0000000b33007c0c */ /* 0x000fe2000c781270 */
[----:B---3--:R-:W-:Y:S01]  /*7350*/  IMAD R3, R0, 0x4, R19 ;  /* 0x0000000400037824 */ /* 0x008fe200078e0213 */
[C-C-:B------:R-:W-:Y:S01]  /*7360*/  LOP3.LUT R60, R96.reuse, 0xc8, R98.reuse, 0xfe, !PT ;  /* 0x000000c8603c7812 */ /* 0x140fe200078efe62 */
[----:B------:R2:W-:Y:S01]  /*7370*/  @P3 STG.E.U16 desc[UR12][R12.64], R17 ;  /* 0x000000110c003986 */ /* 0x0005e2000c10150c */
[----:B------:R-:W-:Y:S02]  /*7380*/  LOP3.LUT R45, R96, 0xcc, R98, 0xfe, !PT ;  /* 0x000000cc602d7812 */ /* 0x000fe400078efe62 */
[----:B------:R-:W-:Y:S02]  /*7390*/  ISETP.LT.AND P2, PT, R60, UR11, !P0 ;  /* 0x0000000b3c007c0c */ /* 0x000fe4000c741270 */
[----:B------:R-:W-:-:S02]  /*73a0*/  PRMT R18, R31, 0x7632, R18 ;  /* 0x000076321f127816 */ /* 0x000fc40000000012 */
[----:B--2---:R-:W-:Y:S01]  /*73b0*/  LEA.HI.X.SX32 R17, R19, R50, 0x1, P6 ;  /* 0x0000003213117211 */ /* 0x004fe200030f0eff */
[C---:B------:R-:W-:Y:S01]  /*73c0*/  IMAD R19, R0.reuse, 0x4, R3 ;  /* 0x0000000400137824 */ /* 0x040fe200078e0203 */
[----:B------:R-:W-:Y:S01]  /*73d0*/  LEA R2, P6, R3, R48, 0x1 ;  /* 0x0000003003027211 */ /* 0x000fe200078c08ff */
[----:B------:R2:W-:Y:S01]  /*73e0*/  @P1 STG.E.U16 desc[UR12][R14.64], R18 ;  /* 0x000000120e001986 */ /* 0x0005e2000c10150c */
[----:B------:R-:W-:Y:S01]  /*73f0*/  ISETP.LT.AND P3, PT, R45, UR11, !P0 ;  /* 0x0000000b2d007c0c */ /* 0x000fe2000c761270 */
[C---:B------:R-:W-:Y:S01]  /*7400*/  IMAD R21, R0.reuse, 0x4, R19 ;  /* 0x0000000400157824 */ /* 0x040fe200078e0213 */
[----:B------:R-:W-:Y:S02]  /*7410*/  LEA.HI.X.SX32 R3, R3, R50, 0x1, P6 ;  /* 0x0000003203037211 */ /* 0x000fe400030f0eff */
[C---:B------:R-:W-:Y:S01]  /*7420*/  LEA R12, P6, R19.reuse, R48, 0x1 ;  /* 0x00000030130c7211 */ /* 0x040fe200078c08ff */
[----:B0-----:R0:W-:Y:S03]  /*7430*/  @P5 STG.E.U16 desc[UR12][R16.64], R4 ;  /* 0x0000000410005986 */ /* 0x0011e6000c10150c */
[----:B------:R-:W-:Y:S01]  /*7440*/  LEA.HI.X.SX32 R13, R19, R50, 0x1, P6 ;  /* 0x00000032130d7211 */ /* 0x000fe200030f0eff */
[----:B-1----:R1:W-:Y:S01]  /*7450*/  @P4 STG.E.U16 desc[UR12][R2.64], R8 ;  /* 0x0000000802004986 */ /* 0x0023e2000c10150c */
[----:B------:R-:W-:Y:S01]  /*7460*/  IMAD R19, R0, 0x4, R21 ;  /* 0x0000000400137824 */ /* 0x000fe200078e0215 */
[----:B--2---:R-:W-:-:S02]  /*7470*/  LEA R14, P6, R21, R48, 0x1 ;  /* 0x00000030150e7211 */ /* 0x004fc400078c08ff */
[--C-:B------:R-:W-:Y:S02]  /*7480*/  LOP3.LUT R41, R96, 0xd0, R98.reuse, 0xfe, !PT ;  /* 0x000000d060297812 */ /* 0x100fe400078efe62 */
[----:B------:R-:W-:Y:S02]  /*7490*/  LEA.HI.X.SX32 R15, R21, R50, 0x1, P6 ;  /* 0x00000032150f7211 */ /* 0x000fe400030f0eff */
[----:B0-----:R-:W-:Y:S02]  /*74a0*/  PRMT R17, R8, 0x7632, R17 ;  /* 0x0000763208117816 */ /* 0x001fe40000000011 */
[----:B-1----:R-:W-:Y:S01]  /*74b0*/  PRMT R3, R4, 0x7632, R3 ;  /* 0x0000763204037816 */ /* 0x002fe20000000003 */
[----:B------:R-:W-:Y:S01]  /*74c0*/  IMAD R21, R0, 0x4, R19 ;  /* 0x0000000400157824 */ /* 0x000fe200078e0213 */
[----:B------:R-:W-:-:S03]  /*74d0*/  LOP3.LUT R44, R96, 0xd4, R98, 0xfe, !PT ;  /* 0x000000d4602c7812 */ /* 0x000fc600078efe62 */
[----:B------:R-:W-:Y:S01]  /*74e0*/  @P2 STG.E.U16 desc[UR12][R12.64], R3 ;  /* 0x000000030c002986 */ /* 0x000fe2000c10150c */
[-C--:B------:R-:W-:Y:S02]  /*74f0*/  LEA R16, P2, R19, R48.reuse, 0x1 ;  /* 0x0000003013107211 */ /* 0x080fe400078408ff */
[----:B------:R-:W-:Y:S01]  /*7500*/  ISETP.LT.AND P1, PT, R41, UR11, !P0 ;  /* 0x0000000b29007c0c */ /* 0x000fe2000c721270 */
[----:B------:R0:W-:Y:S01]  /*7510*/  @P3 STG.E.U16 desc[UR12][R14.64], R17 ;  /* 0x000000110e003986 */ /* 0x0001e2000c10150c */
[----:B------:R-:W-:Y:S02]  /*7520*/  ISETP.LT.AND P5, PT, R44, UR11, !P0 ;  /* 0x0000000b2c007c0c */ /* 0x000fe4000c7a1270 */
[----:B------:R-:W-:Y:S02]  /*7530*/  LEA R2, P6, R21, R48, 0x1 ;  /* 0x0000003015027211 */ /* 0x000fe400078c08ff */
[----:B------:R-:W-:Y:S02]  /*7540*/  LOP3.LUT R43, R96, 0xd8, R98, 0xfe, !PT ;  /* 0x000000d8602b7812 */ /* 0x000fe400078efe62 */
[-C--:B0-----:R-:W-:Y:S01]  /*7550*/  LEA.HI.X.SX32 R17, R19, R50.reuse, 0x1, P2 ;  /* 0x0000003213117211 */ /* 0x081fe200010f0eff */
[----:B------:R-:W-:Y:S01]  /*7560*/  IMAD R19, R0, 0x4, R21 ;  /* 0x0000000400137824 */ /* 0x000fe200078e0215 */
[----:B------:R-:W-:-:S03]  /*7570*/  LEA.HI.X.SX32 R3, R21, R50, 0x1, P6 ;  /* 0x0000003215037211 */ /* 0x000fc600030f0eff */
[C---:B------:R-:W-:Y:S01]  /*7580*/  IMAD R15, R0.reuse, 0x4, R19 ;  /* 0x00000004000f7824 */ /* 0x040fe200078e0213 */
[----:B------:R-:W-:Y:S02]  /*7590*/  LEA R12, P6, R19, R48, 0x1 ;  /* 0x00000030130c7211 */ /* 0x000fe400078c08ff */
[----:B------:R-:W-:Y:S02]  /*75a0*/  ISETP.LT.AND P4, PT, R43, UR11, !P0 ;  /* 0x0000000b2b007c0c */ /* 0x000fe4000c781270 */
[----:B------:R-:W-:Y:S01]  /*75b0*/  LEA.HI.X.SX32 R13, R19, R50, 0x1, P6 ;  /* 0x00000032130d7211 */ /* 0x000fe200030f0eff */
[----:B------:R-:W-:Y:S01]  /*75c0*/  IMAD R19, R0, 0x4, R15 ;  /* 0x0000000400137824 */ /* 0x000fe200078e020f */
[C-C-:B------:R-:W-:Y:S02]  /*75d0*/  LOP3.LUT R36, R96.reuse, 0xdc, R98.reuse, 0xfe, !PT ;  /* 0x000000dc60247812 */ /* 0x140fe400078efe62 */
[----:B------:R-:W-:Y:S01]  /*75e0*/  LEA R14, P6, R15, R48, 0x1 ;  /* 0x000000300f0e7211 */ /* 0x000fe200078c08ff */
[----:B------:R-:W-:Y:S01]  /*75f0*/  @P1 STG.E.U16 desc[UR12][R16.64], R5 ;  /* 0x0000000510001986 */ /* 0x000fe2000c10150c */
[----:B------:R-:W-:-:S02]  /*7600*/  LOP3.LUT R42, R96, 0xe0, R98, 0xfe, !PT ;  /* 0x000000e0602a7812 */ /* 0x000fc400078efe62 */
[----:B------:R-:W-:Y:S01]  /*7610*/  LOP3.LUT R40, R96, 0xe4, R98, 0xfe, !PT ;  /* 0x000000e460287812 */ /* 0x000fe200078efe62 */
[----:B------:R0:W-:Y:S01]  /*7620*/  @P5 STG.E.U16 desc[UR12][R2.64], R9 ;  /* 0x0000000902005986 */ /* 0x0001e2000c10150c */
[----:B------:R-:W-:Y:S02]  /*7630*/  ISETP.LT.AND P3, PT, R36, UR11, !P0 ;  /* 0x0000000b24007c0c */ /* 0x000fe4000c761270 */
[----:B------:R-:W-:Y:S02]  /*7640*/  LEA.HI.X.SX32 R15, R15, R50, 0x1, P6 ;  /* 0x000000320f0f7211 */ /* 0x000fe400030f0eff */
[----:B------:R-:W-:Y:S02]  /*7650*/  ISETP.LT.AND P2, PT, R42, UR11, !P0 ;  /* 0x0000000b2a007c0c */ /* 0x000fe4000c741270 */
[----:B------:R-:W-:Y:S02]  /*7660*/  LEA R4, P6, R19, R48, 0x1 ;  /* 0x0000003013047211 */ /* 0x000fe400078c08ff */
[----:B------:R-:W-:Y:S01]  /*7670*/  ISETP.LT.AND P1, PT, R40, UR11, !P0 ;  /* 0x0000000b28007c0c */ /* 0x000fe2000c721270 */
[----:B0-----:R-:W-:Y:S01]  /*7680*/  IMAD R3, R0, 0x4, R19 ;  /* 0x0000000400037824 */ /* 0x001fe200078e0213 */
[----:B------:R-:W-:-:S02]  /*7690*/  PRMT R8, R5, 0x7632, R8 ;  /* 0x0000763205087816 */ /* 0x000fc40000000008 */
[----:B------:R-:W-:Y:S01]  /*76a0*/  PRMT R16, R9, 0x7632, R16 ;  /* 0x0000763209107816 */ /* 0x000fe20000000010 */
[----:B------:R-:W-:Y:S01]  /*76b0*/  IMAD R9, R0, 0x4, R3 ;  /* 0x0000000400097824 */ /* 0x000fe200078e0203 */
[----:B------:R-:W-:Y:S01]  /*76c0*/  LEA.HI.X.SX32 R5, R19, R50, 0x1, P6 ;  /* 0x0000003213057211 */ /* 0x000fe200030f0eff */
[----:B------:R0:W-:Y:S01]  /*76d0*/  @P4 STG.E.U16 desc[UR12][R12.64], R8 ;  /* 0x000000080c004986 */ /* 0x0001e2000c10150c */
[----:B------:R-:W-:-:S04]  /*76e0*/  LEA R2, P6, R3, R48, 0x1 ;  /* 0x0000003003027211 */ /* 0x000fc800078c08ff */
[----:B------:R-:W-:Y:S01]  /*76f0*/  LEA.HI.X.SX32 R3, R3, R50, 0x1, P6 ;  /* 0x0000003203037211 */ /* 0x000fe200030f0eff */
[----:B------:R-:W-:Y:S01]  /*7700*/  @P3 STG.E.U16 desc[UR12][R14.64], R16 ;  /* 0x000000100e003986 */ /* 0x000fe2000c10150c */
[----:B0-----:R-:W-:-:S03]  /*7710*/  IMAD R13, R0, 0x4, R9 ;  /* 0x00000004000d7824 */ /* 0x001fc600078e0209 */
[----:B------:R0:W-:Y:S01]  /*7720*/  @P2 STG.E.U16 desc[UR12][R4.64], R6 ;  /* 0x0000000604002986 */ /* 0x0001e2000c10150c */
[----:B------:R-:W-:-:S03]  /*7730*/  IMAD R17, R0, 0x4, R13 ;  /* 0x0000000400117824 */ /* 0x000fc600078e020d */
[----:B------:R1:W-:Y:S01]  /*7740*/  @P1 STG.E.U16 desc[UR12][R2.64], R10 ;  /* 0x0000000a02001986 */ /* 0x0003e2000c10150c */
[-C--:B------:R-:W-:Y:S01]  /*7750*/  LEA R12, P1, R13, R48.reuse, 0x1 ;  /* 0x000000300d0c7211 */ /* 0x080fe200078208ff */
[----:B------:R-:W-:Y:S01]  /*7760*/  IMAD R19, R0, 0x4, R17 ;  /* 0x0000000400137824 */ /* 0x000fe200078e0211 */
[C-C-:B------:R-:W-:Y:S02]  /*7770*/  LOP3.LUT R39, R96.reuse, 0xe8, R98.reuse, 0xfe, !PT ;  /* 0x000000e860277812 */ /* 0x140fe400078efe62 */
[C-C-:B------:R-:W-:Y:S02]  /*7780*/  LOP3.LUT R34, R96.reuse, 0xec, R98.reuse, 0xfe, !PT ;  /* 0x000000ec60227812 */ /* 0x140fe400078efe62 */
[----:B------:R-:W-:Y:S02]  /*7790*/  LOP3.LUT R35, R96, 0xf0, R98, 0xfe, !PT ;  /* 0x000000f060237812 */ /* 0x000fe400078efe62 */
[----:B------:R-:W-:Y:S02]  /*77a0*/  LEA R8, P6, R9, R48, 0x1 ;  /* 0x0000003009087211 */ /* 0x000fe400078c08ff */
[----:B------:R-:W-:-:S02]  /*77b0*/  LEA.HI.X.SX32 R13, R13, R50, 0x1, P1 ;  /* 0x000000320d0d7211 */ /* 0x000fc400008f0eff */
[C-C-:B------:R-:W-:Y:S02]  /*77c0*/  LOP3.LUT R38, R96.reuse, 0xf4, R98.reuse, 0xfe, !PT ;  /* 0x000000f460267812 */ /* 0x140fe400078efe62 */
[----:B0-----:R-:W-:Y:S02]  /*77d0*/  LEA R4, P1, R19, R48, 0x1 ;  /* 0x0000003013047211 */ /* 0x001fe400078208ff */
[C-C-:B------:R-:W-:Y:S02]  /*77e0*/  LOP3.LUT R52, R96.reuse, 0xf8, R98.reuse, 0xfe, !PT ;  /* 0x000000f860347812 */ /* 0x140fe400078efe62 */
[----:B------:R-:W-:Y:S02]  /*77f0*/  ISETP.LT.AND P5, PT, R39, UR11, !P0 ;  /* 0x0000000b27007c0c */ /* 0x000fe4000c7a1270 */
[----:B------:R-:W-:Y:S02]  /*7800*/  LOP3.LUT R49, R96, 0xfc, R98, 0xfe, !PT ;  /* 0x000000fc60317812 */ /* 0x000fe400078efe62 */
[----:B------:R-:W-:Y:S01]  /*7810*/  ISETP.LT.AND P4, PT, R34, UR11, !P0 ;  /* 0x0000000b22007c0c */ /* 0x000fe2000c781270 */
[----:B------:R-:W-:Y:S01]  /*7820*/  IMAD R21, R0, 0x4, R19 ;  /* 0x0000000400157824 */ /* 0x000fe200078e0213 */
[----:B------:R-:W-:-:S02]  /*7830*/  ISETP.LT.AND P3, PT, R35, UR11, !P0 ;  /* 0x0000000b23007c0c */ /* 0x000fc4000c761270 */
[----:B------:R-:W-:Y:S02]  /*7840*/  LEA.HI.X.SX32 R9, R9, R50, 0x1, P6 ;  /* 0x0000003209097211 */ /* 0x000fe400030f0eff */
[----:B------:R-:W-:Y:S02]  /*7850*/  ISETP.LT.AND P2, PT, R38, UR11, !P0 ;  /* 0x0000000b26007c0c */ /* 0x000fe4000c741270 */
[----:B------:R-:W-:Y:S02]  /*7860*/  LEA R14, P6, R17, R48, 0x1 ;  /* 0x00000030110e7211 */ /* 0x000fe400078c08ff */
[----:B------:R-:W-:Y:S02]  /*7870*/  LEA.HI.X.SX32 R5, R19, R50, 0x1, P1 ;  /* 0x0000003213057211 */ /* 0x000fe400008f0eff */
[----:B------:R-:W-:Y:S02]  /*7880*/  ISETP.LT.AND P1, PT, R52, UR11, !P0 ;  /* 0x0000000b34007c0c */ /* 0x000fe4000c721270 */
[----:B------:R-:W-:-:S02]  /*7890*/  ISETP.LT.AND P0, PT, R49, UR11, !P0 ;  /* 0x0000000b31007c0c */ /* 0x000fc4000c701270 */
[----:B------:R-:W-:Y:S02]  /*78a0*/  LEA.HI.X.SX32 R15, R17, R50, 0x1, P6 ;  /* 0x00000032110f7211 */ /* 0x000fe400030f0eff */
[C---:B------:R-:W-:Y:S02]  /*78b0*/  LEA R16, P6, R21.reuse, R48, 0x1 ;  /* 0x0000003015107211 */ /* 0x040fe400078c08ff */
[----:B------:R-:W-:Y:S02]  /*78c0*/  PRMT R6, R6, 0x7632, R6 ;  /* 0x0000763206067816 */ /* 0x000fe40000000006 */
[----:B-1----:R-:W-:Y:S01]  /*78d0*/  PRMT R10, R10, 0x7632, R10 ;  /* 0x000076320a0a7816 */ /* 0x002fe2000000000a */
[----:B------:R-:W-:Y:S01]  /*78e0*/  IMAD R23, R0, 0x4, R21 ;  /* 0x0000000400177824 */ /* 0x000fe200078e0215 */
[----:B------:R-:W-:Y:S01]  /*78f0*/  LEA.HI.X.SX32 R17, R21, R50, 0x1, P6 ;  /* 0x0000003215117211 */ /* 0x000fe200030f0eff */
[----:B------:R0:W-:Y:S01]  /*7900*/  @P5 STG.E.U16 desc[UR12][R8.64], R6 ;  /* 0x0000000608005986 */ /* 0x0001e2000c10150c */
[----:B------:R-:W-:-:S03]  /*7910*/  PRMT R0, R7, 0x7632, R0 ;  /* 0x0000763207007816 */ /* 0x000fc60000000000 */
[----:B------:R0:W-:Y:S01]  /*7920*/  @P4 STG.E.U16 desc[UR12][R12.64], R10 ;  /* 0x0000000a0c004986 */ /* 0x0001e2000c10150c */
[----:B------:R-:W-:-:S03]  /*7930*/  LEA R48, P6, R23, R48, 0x1 ;  /* 0x0000003017307211 */ /* 0x000fc600078c08ff */
[----:B------:R0:W-:Y:S04]  /*7940*/  @P3 STG.E.U16 desc[UR12][R14.64], R7 ;  /* 0x000000070e003986 */ /* 0x0001e8000c10150c */
[----:B------:R0:W-:Y:S01]  /*7950*/  @P2 STG.E.U16 desc[UR12][R4.64], R11 ;  /* 0x0000000b04002986 */ /* 0x0001e2000c10150c */
[----:B------:R-:W-:-:S03]  /*7960*/  LEA.HI.X.SX32 R49, R23, R50, 0x1, P6 ;  /* 0x0000003217317211 */ /* 0x000fc600030f0eff */
[----:B------:R0:W-:Y:S01]  /*7970*/  @P1 STG.E.U16 desc[UR12][R16.64], R0 ;  /* 0x0000000010001986 */ /* 0x0001e2000c10150c */
[----:B------:R-:W-:Y:S05]  /*7980*/  @!P0 EXIT ;  /* 0x000000000000894d */ /* 0x000fea0003800000 */
[----:B------:R-:W-:-:S05]  /*7990*/  PRMT R24, R11, 0x7632, R24 ;  /* 0x000076320b187816 */ /* 0x000fca0000000018 */
[----:B------:R-:W-:Y:S01]  /*79a0*/  STG.E.U16 desc[UR12][R48.64], R24 ;  /* 0x0000001830007986 */ /* 0x000fe2000c10150c */
[----:B------:R-:W-:Y:S05]  /*79b0*/  EXIT ;  /* 0x000000000000794d */ /* 0x000fea0003800000 */
.L_x_2:
[----:B------:R-:W-:-:S00]  /*79c0*/  BRA `(.L_x_2) ;  /* 0xfffffffc00fc7947 */ /* 0x000fc0000383ffff */
[----:B------:R-:W-:-:S00]  /*79d0*/  NOP ;  /* 0x0000000000007918 */ /* 0x000fc00000000000 */
        /* <DEDUP_REMOVED lines=10> */
.L_x_3:


//--------------------- .nv.shared.matmul_kernel  --------------------------
	.section	.nv.shared.matmul_kernel,"aw",@nobits
	.sectionflags	@""
	.align	16
	.zero		1024


//--------------------- .nv.shared.reserved.0     --------------------------
	.section	.nv.shared.reserved.0,"aw",@nobits
	.weak		__nv_reservedSMEM_offset_0_alias
	.size		__nv_reservedSMEM_offset_0_alias, 0, 0
	.other		__nv_reservedSMEM_offset_0_alias,@"STO_CUDA_RESERVED_SHARED STV_DEFAULT"
__nv_reservedSMEM_offset_0_alias:
	.zero		0


//--------------------- .nv.constant0.matmul_kernel --------------------------
	.section	.nv.constant0.matmul_kernel,"a",@progbits
	.sectionflags	@""
	.align	4
.nv.constant0.matmul_kernel:
	.zero		608


//--------------------- SYMBOLS --------------------------

	.type		.nv.reservedSmem.offset0,@object
	.size		.nv.reservedSmem.offset0,0x4
